//
// Generated by NVIDIA NVVM Compiler
//
// Compiler Build ID: CL-36424714
// Cuda compilation tools, release 13.0, V13.0.88
// Based on NVVM 20.0.0
//

.version 9.0
.target sm_100
.address_size 64

	// .globl	_Z4fivePfS_ii

.visible .entry _Z4fivePfS_ii(
	.param .u64 .ptr .align 1 _Z4fivePfS_ii_param_0,
	.param .u64 .ptr .align 1 _Z4fivePfS_ii_param_1,
	.param .u32 _Z4fivePfS_ii_param_2,
	.param .u32 _Z4fivePfS_ii_param_3
)
{
	.reg .pred 	%p<208>;
	.reg .b32 	%r<453>;
	.reg .b32 	%f<33>;
	.reg .b64 	%rd<67>;

	ld.param.u64 	%rd2, [_Z4fivePfS_ii_param_1];
	ld.param.u32 	%r228, [_Z4fivePfS_ii_param_2];
	ld.param.u32 	%r226, [_Z4fivePfS_ii_param_3];
	cvta.to.global.u64 	%rd1, %rd2;
	mov.u32 	%r1, %tid.x;
	rem.s32 	%r227, %r1, %r228;
	setp.gt.s32 	%p1, %r227, 15;
	@%p1 bra 	$L__BB0_80;
	setp.gt.s32 	%p25, %r227, 7;
	@%p25 bra 	$L__BB0_41;
	setp.gt.s32 	%p37, %r227, 3;
	@%p37 bra 	$L__BB0_22;
	setp.gt.s32 	%p43, %r227, 1;
	@%p43 bra 	$L__BB0_13;
	setp.eq.s32 	%p46, %r227, 0;
	@%p46 bra 	$L__BB0_159;
	setp.eq.s32 	%p47, %r227, 1;
	@%p47 bra 	$L__BB0_6;
	bra.uni 	$L__BB0_271;
$L__BB0_6:
	mov.u32 	%r379, %ctaid.x;
	mov.u32 	%r380, %ntid.x;
	mad.lo.s32 	%r381, %r379, %r380, %r1;
	cvt.rn.f32.u32 	%f31, %r381;
	mul.wide.u32 	%rd63, %r381, 4;
	add.s64 	%rd64, %rd1, %rd63;
	st.global.f32 	[%rd64], %f31;
	setp.lt.s32 	%p198, %r226, 1;
	@%p198 bra 	$L__BB0_271;
	add.s32 	%r382, %r226, -1;
	and.b32  	%r6, %r226, 3;
	setp.lt.u32 	%p199, %r382, 3;
	@%p199 bra 	$L__BB0_10;
	and.b32  	%r383, %r226, 2147483644;
	neg.s32 	%r390, %r383;
$L__BB0_9:
	bar.sync 	0;
	bar.sync 	0;
	bar.sync 	0;
	bar.sync 	0;
	add.s32 	%r390, %r390, 4;
	setp.eq.s32 	%p200, %r390, 0;
	@%p200 bra 	$L__BB0_10;
	bra.uni 	$L__BB0_9;
$L__BB0_10:
	setp.eq.s32 	%p201, %r6, 0;
	@%p201 bra 	$L__BB0_271;
	neg.s32 	%r422, %r6;
$L__BB0_12:
	.pragma "nounroll";
	bar.sync 	0;
	add.s32 	%r422, %r422, 1;
	setp.eq.s32 	%p202, %r422, 0;
	@%p202 bra 	$L__BB0_271;
	bra.uni 	$L__BB0_12;
$L__BB0_13:
	setp.eq.s32 	%p44, %r227, 2;
	@%p44 bra 	$L__BB0_166;
	setp.eq.s32 	%p45, %r227, 3;
	@%p45 bra 	$L__BB0_15;
	bra.uni 	$L__BB0_271;
$L__BB0_15:
	mov.u32 	%r369, %ctaid.x;
	mov.u32 	%r370, %ntid.x;
	mad.lo.s32 	%r371, %r369, %r370, %r1;
	cvt.rn.f32.u32 	%f29, %r371;
	mul.wide.u32 	%rd59, %r371, 4;
	add.s64 	%rd60, %rd1, %rd59;
	st.global.f32 	[%rd60], %f29;
	setp.lt.s32 	%p188, %r226, 1;
	@%p188 bra 	$L__BB0_271;
	add.s32 	%r372, %r226, -1;
	and.b32  	%r14, %r226, 3;
	setp.lt.u32 	%p189, %r372, 3;
	@%p189 bra 	$L__BB0_19;
	and.b32  	%r373, %r226, 2147483644;
	neg.s32 	%r392, %r373;
$L__BB0_18:
	bar.sync 	0;
	bar.sync 	0;
	bar.sync 	0;
	bar.sync 	0;
	add.s32 	%r392, %r392, 4;
	setp.eq.s32 	%p190, %r392, 0;
	@%p190 bra 	$L__BB0_19;
	bra.uni 	$L__BB0_18;
$L__BB0_19:
	setp.eq.s32 	%p191, %r14, 0;
	@%p191 bra 	$L__BB0_271;
	neg.s32 	%r424, %r14;
$L__BB0_21:
	.pragma "nounroll";
	bar.sync 	0;
	add.s32 	%r424, %r424, 1;
	setp.eq.s32 	%p192, %r424, 0;
	@%p192 bra 	$L__BB0_271;
	bra.uni 	$L__BB0_21;
$L__BB0_22:
	setp.gt.s32 	%p38, %r227, 5;
	@%p38 bra 	$L__BB0_32;
	setp.eq.s32 	%p41, %r227, 4;
	@%p41 bra 	$L__BB0_173;
	setp.eq.s32 	%p42, %r227, 5;
	@%p42 bra 	$L__BB0_25;
	bra.uni 	$L__BB0_271;
$L__BB0_25:
	mov.u32 	%r359, %ctaid.x;
	mov.u32 	%r360, %ntid.x;
	mad.lo.s32 	%r361, %r359, %r360, %r1;
	cvt.rn.f32.u32 	%f27, %r361;
	mul.wide.u32 	%rd55, %r361, 4;
	add.s64 	%rd56, %rd1, %rd55;
	st.global.f32 	[%rd56], %f27;
	setp.lt.s32 	%p178, %r226, 1;
	@%p178 bra 	$L__BB0_271;
	add.s32 	%r362, %r226, -1;
	and.b32  	%r22, %r226, 3;
	setp.lt.u32 	%p179, %r362, 3;
	@%p179 bra 	$L__BB0_29;
	and.b32  	%r363, %r226, 2147483644;
	neg.s32 	%r394, %r363;
$L__BB0_28:
	bar.sync 	0;
	bar.sync 	0;
	bar.sync 	0;
	bar.sync 	0;
	add.s32 	%r394, %r394, 4;
	setp.eq.s32 	%p180, %r394, 0;
	@%p180 bra 	$L__BB0_29;
	bra.uni 	$L__BB0_28;
$L__BB0_29:
	setp.eq.s32 	%p181, %r22, 0;
	@%p181 bra 	$L__BB0_271;
	neg.s32 	%r426, %r22;
$L__BB0_31:
	.pragma "nounroll";
	bar.sync 	0;
	add.s32 	%r426, %r426, 1;
	setp.eq.s32 	%p182, %r426, 0;
	@%p182 bra 	$L__BB0_271;
	bra.uni 	$L__BB0_31;
$L__BB0_32:
	setp.eq.s32 	%p39, %r227, 6;
	@%p39 bra 	$L__BB0_180;
	setp.eq.s32 	%p40, %r227, 7;
	@%p40 bra 	$L__BB0_34;
	bra.uni 	$L__BB0_271;
$L__BB0_34:
	mov.u32 	%r349, %ctaid.x;
	mov.u32 	%r350, %ntid.x;
	mad.lo.s32 	%r351, %r349, %r350, %r1;
	cvt.rn.f32.u32 	%f25, %r351;
	mul.wide.u32 	%rd51, %r351, 4;
	add.s64 	%rd52, %rd1, %rd51;
	st.global.f32 	[%rd52], %f25;
	setp.lt.s32 	%p168, %r226, 1;
	@%p168 bra 	$L__BB0_271;
	add.s32 	%r352, %r226, -1;
	and.b32  	%r30, %r226, 3;
	setp.lt.u32 	%p169, %r352, 3;
	@%p169 bra 	$L__BB0_38;
	and.b32  	%r353, %r226, 2147483644;
	neg.s32 	%r396, %r353;
$L__BB0_37:
	bar.sync 	0;
	bar.sync 	0;
	bar.sync 	0;
	bar.sync 	0;
	add.s32 	%r396, %r396, 4;
	setp.eq.s32 	%p170, %r396, 0;
	@%p170 bra 	$L__BB0_38;
	bra.uni 	$L__BB0_37;
$L__BB0_38:
	setp.eq.s32 	%p171, %r30, 0;
	@%p171 bra 	$L__BB0_271;
	neg.s32 	%r428, %r30;
$L__BB0_40:
	.pragma "nounroll";
	bar.sync 	0;
	add.s32 	%r428, %r428, 1;
	setp.eq.s32 	%p172, %r428, 0;
	@%p172 bra 	$L__BB0_271;
	bra.uni 	$L__BB0_40;
$L__BB0_41:
	setp.gt.s32 	%p26, %r227, 11;
	@%p26 bra 	$L__BB0_61;
	setp.gt.s32 	%p32, %r227, 9;
	@%p32 bra 	$L__BB0_52;
	setp.eq.s32 	%p35, %r227, 8;
	@%p35 bra 	$L__BB0_187;
	setp.eq.s32 	%p36, %r227, 9;
	@%p36 bra 	$L__BB0_45;
	bra.uni 	$L__BB0_271;
$L__BB0_45:
	mov.u32 	%r339, %ctaid.x;
	mov.u32 	%r340, %ntid.x;
	mad.lo.s32 	%r341, %r339, %r340, %r1;
	cvt.rn.f32.u32 	%f23, %r341;
	mul.wide.u32 	%rd47, %r341, 4;
	add.s64 	%rd48, %rd1, %rd47;
	st.global.f32 	[%rd48], %f23;
	setp.lt.s32 	%p158, %r226, 1;
	@%p158 bra 	$L__BB0_271;
	add.s32 	%r342, %r226, -1;
	and.b32  	%r38, %r226, 3;
	setp.lt.u32 	%p159, %r342, 3;
	@%p159 bra 	$L__BB0_49;
	and.b32  	%r343, %r226, 2147483644;
	neg.s32 	%r398, %r343;
$L__BB0_48:
	bar.sync 	0;
	bar.sync 	0;
	bar.sync 	0;
	bar.sync 	0;
	add.s32 	%r398, %r398, 4;
	setp.eq.s32 	%p160, %r398, 0;
	@%p160 bra 	$L__BB0_49;
	bra.uni 	$L__BB0_48;
$L__BB0_49:
	setp.eq.s32 	%p161, %r38, 0;
	@%p161 bra 	$L__BB0_271;
	neg.s32 	%r430, %r38;
$L__BB0_51:
	.pragma "nounroll";
	bar.sync 	0;
	add.s32 	%r430, %r430, 1;
	setp.eq.s32 	%p162, %r430, 0;
	@%p162 bra 	$L__BB0_271;
	bra.uni 	$L__BB0_51;
$L__BB0_52:
	setp.eq.s32 	%p33, %r227, 10;
	@%p33 bra 	$L__BB0_194;
	setp.eq.s32 	%p34, %r227, 11;
	@%p34 bra 	$L__BB0_54;
	bra.uni 	$L__BB0_271;
$L__BB0_54:
	mov.u32 	%r329, %ctaid.x;
	mov.u32 	%r330, %ntid.x;
	mad.lo.s32 	%r331, %r329, %r330, %r1;
	cvt.rn.f32.u32 	%f21, %r331;
	mul.wide.u32 	%rd43, %r331, 4;
	add.s64 	%rd44, %rd1, %rd43;
	st.global.f32 	[%rd44], %f21;
	setp.lt.s32 	%p148, %r226, 1;
	@%p148 bra 	$L__BB0_271;
	add.s32 	%r332, %r226, -1;
	and.b32  	%r46, %r226, 3;
	setp.lt.u32 	%p149, %r332, 3;
	@%p149 bra 	$L__BB0_58;
	and.b32  	%r333, %r226, 2147483644;
	neg.s32 	%r400, %r333;
$L__BB0_57:
	bar.sync 	0;
	bar.sync 	0;
	bar.sync 	0;
	bar.sync 	0;
	add.s32 	%r400, %r400, 4;
	setp.eq.s32 	%p150, %r400, 0;
	@%p150 bra 	$L__BB0_58;
	bra.uni 	$L__BB0_57;
$L__BB0_58:
	setp.eq.s32 	%p151, %r46, 0;
	@%p151 bra 	$L__BB0_271;
	neg.s32 	%r432, %r46;
$L__BB0_60:
	.pragma "nounroll";
	bar.sync 	0;
	add.s32 	%r432, %r432, 1;
	setp.eq.s32 	%p152, %r432, 0;
	@%p152 bra 	$L__BB0_271;
	bra.uni 	$L__BB0_60;
$L__BB0_61:
	setp.gt.s32 	%p27, %r227, 13;
	@%p27 bra 	$L__BB0_71;
	setp.eq.s32 	%p30, %r227, 12;
	@%p30 bra 	$L__BB0_201;
	setp.eq.s32 	%p31, %r227, 13;
	@%p31 bra 	$L__BB0_64;
	bra.uni 	$L__BB0_271;
$L__BB0_64:
	mov.u32 	%r319, %ctaid.x;
	mov.u32 	%r320, %ntid.x;
	mad.lo.s32 	%r321, %r319, %r320, %r1;
	cvt.rn.f32.u32 	%f19, %r321;
	mul.wide.u32 	%rd39, %r321, 4;
	add.s64 	%rd40, %rd1, %rd39;
	st.global.f32 	[%rd40], %f19;
	setp.lt.s32 	%p138, %r226, 1;
	@%p138 bra 	$L__BB0_271;
	add.s32 	%r322, %r226, -1;
	and.b32  	%r54, %r226, 3;
	setp.lt.u32 	%p139, %r322, 3;
	@%p139 bra 	$L__BB0_68;
	and.b32  	%r323, %r226, 2147483644;
	neg.s32 	%r402, %r323;
$L__BB0_67:
	bar.sync 	0;
	bar.sync 	0;
	bar.sync 	0;
	bar.sync 	0;
	add.s32 	%r402, %r402, 4;
	setp.eq.s32 	%p140, %r402, 0;
	@%p140 bra 	$L__BB0_68;
	bra.uni 	$L__BB0_67;
$L__BB0_68:
	setp.eq.s32 	%p141, %r54, 0;
	@%p141 bra 	$L__BB0_271;
	neg.s32 	%r434, %r54;
$L__BB0_70:
	.pragma "nounroll";
	bar.sync 	0;
	add.s32 	%r434, %r434, 1;
	setp.eq.s32 	%p142, %r434, 0;
	@%p142 bra 	$L__BB0_271;
	bra.uni 	$L__BB0_70;
$L__BB0_71:
	setp.eq.s32 	%p28, %r227, 14;
	@%p28 bra 	$L__BB0_208;
	setp.eq.s32 	%p29, %r227, 15;
	@%p29 bra 	$L__BB0_73;
	bra.uni 	$L__BB0_271;
$L__BB0_73:
	mov.u32 	%r309, %ctaid.x;
	mov.u32 	%r310, %ntid.x;
	mad.lo.s32 	%r311, %r309, %r310, %r1;
	cvt.rn.f32.u32 	%f17, %r311;
	mul.wide.u32 	%rd35, %r311, 4;
	add.s64 	%rd36, %rd1, %rd35;
	st.global.f32 	[%rd36], %f17;
	setp.lt.s32 	%p128, %r226, 1;
	@%p128 bra 	$L__BB0_271;
	add.s32 	%r312, %r226, -1;
	and.b32  	%r62, %r226, 3;
	setp.lt.u32 	%p129, %r312, 3;
	@%p129 bra 	$L__BB0_77;
	and.b32  	%r313, %r226, 2147483644;
	neg.s32 	%r404, %r313;
$L__BB0_76:
	bar.sync 	0;
	bar.sync 	0;
	bar.sync 	0;
	bar.sync 	0;
	add.s32 	%r404, %r404, 4;
	setp.eq.s32 	%p130, %r404, 0;
	@%p130 bra 	$L__BB0_77;
	bra.uni 	$L__BB0_76;
$L__BB0_77:
	setp.eq.s32 	%p131, %r62, 0;
	@%p131 bra 	$L__BB0_271;
	neg.s32 	%r436, %r62;
$L__BB0_79:
	.pragma "nounroll";
	bar.sync 	0;
	add.s32 	%r436, %r436, 1;
	setp.eq.s32 	%p132, %r436, 0;
	@%p132 bra 	$L__BB0_271;
	bra.uni 	$L__BB0_79;
$L__BB0_80:
	setp.gt.s32 	%p2, %r227, 23;
	@%p2 bra 	$L__BB0_120;
	setp.gt.s32 	%p14, %r227, 19;
	@%p14 bra 	$L__BB0_101;
	setp.gt.s32 	%p20, %r227, 17;
	@%p20 bra 	$L__BB0_92;
	setp.eq.s32 	%p23, %r227, 16;
	@%p23 bra 	$L__BB0_215;
	setp.eq.s32 	%p24, %r227, 17;
	@%p24 bra 	$L__BB0_85;
	bra.uni 	$L__BB0_271;
$L__BB0_85:
	mov.u32 	%r299, %ctaid.x;
	mov.u32 	%r300, %ntid.x;
	mad.lo.s32 	%r301, %r299, %r300, %r1;
	cvt.rn.f32.u32 	%f15, %r301;
	mul.wide.u32 	%rd31, %r301, 4;
	add.s64 	%rd32, %rd1, %rd31;
	st.global.f32 	[%rd32], %f15;
	setp.lt.s32 	%p118, %r226, 1;
	@%p118 bra 	$L__BB0_271;
	add.s32 	%r302, %r226, -1;
	and.b32  	%r70, %r226, 3;
	setp.lt.u32 	%p119, %r302, 3;
	@%p119 bra 	$L__BB0_89;
	and.b32  	%r303, %r226, 2147483644;
	neg.s32 	%r406, %r303;
$L__BB0_88:
	bar.sync 	0;
	bar.sync 	0;
	bar.sync 	0;
	bar.sync 	0;
	add.s32 	%r406, %r406, 4;
	setp.eq.s32 	%p120, %r406, 0;
	@%p120 bra 	$L__BB0_89;
	bra.uni 	$L__BB0_88;
$L__BB0_89:
	setp.eq.s32 	%p121, %r70, 0;
	@%p121 bra 	$L__BB0_271;
	neg.s32 	%r438, %r70;
$L__BB0_91:
	.pragma "nounroll";
	bar.sync 	0;
	add.s32 	%r438, %r438, 1;
	setp.eq.s32 	%p122, %r438, 0;
	@%p122 bra 	$L__BB0_271;
	bra.uni 	$L__BB0_91;
$L__BB0_92:
	setp.eq.s32 	%p21, %r227, 18;
	@%p21 bra 	$L__BB0_222;
	setp.eq.s32 	%p22, %r227, 19;
	@%p22 bra 	$L__BB0_94;
	bra.uni 	$L__BB0_271;
$L__BB0_94:
	mov.u32 	%r289, %ctaid.x;
	mov.u32 	%r290, %ntid.x;
	mad.lo.s32 	%r291, %r289, %r290, %r1;
	cvt.rn.f32.u32 	%f13, %r291;
	mul.wide.u32 	%rd27, %r291, 4;
	add.s64 	%rd28, %rd1, %rd27;
	st.global.f32 	[%rd28], %f13;
	setp.lt.s32 	%p108, %r226, 1;
	@%p108 bra 	$L__BB0_271;
	add.s32 	%r292, %r226, -1;
	and.b32  	%r78, %r226, 3;
	setp.lt.u32 	%p109, %r292, 3;
	@%p109 bra 	$L__BB0_98;
	and.b32  	%r293, %r226, 2147483644;
	neg.s32 	%r408, %r293;
$L__BB0_97:
	bar.sync 	0;
	bar.sync 	0;
	bar.sync 	0;
	bar.sync 	0;
	add.s32 	%r408, %r408, 4;
	setp.eq.s32 	%p110, %r408, 0;
	@%p110 bra 	$L__BB0_98;
	bra.uni 	$L__BB0_97;
$L__BB0_98:
	setp.eq.s32 	%p111, %r78, 0;
	@%p111 bra 	$L__BB0_271;
	neg.s32 	%r440, %r78;
$L__BB0_100:
	.pragma "nounroll";
	bar.sync 	0;
	add.s32 	%r440, %r440, 1;
	setp.eq.s32 	%p112, %r440, 0;
	@%p112 bra 	$L__BB0_271;
	bra.uni 	$L__BB0_100;
$L__BB0_101:
	setp.gt.s32 	%p15, %r227, 21;
	@%p15 bra 	$L__BB0_111;
	setp.eq.s32 	%p18, %r227, 20;
	@%p18 bra 	$L__BB0_229;
	setp.eq.s32 	%p19, %r227, 21;
	@%p19 bra 	$L__BB0_104;
	bra.uni 	$L__BB0_271;
$L__BB0_104:
	mov.u32 	%r279, %ctaid.x;
	mov.u32 	%r280, %ntid.x;
	mad.lo.s32 	%r281, %r279, %r280, %r1;
	cvt.rn.f32.u32 	%f11, %r281;
	mul.wide.u32 	%rd23, %r281, 4;
	add.s64 	%rd24, %rd1, %rd23;
	st.global.f32 	[%rd24], %f11;
	setp.lt.s32 	%p98, %r226, 1;
	@%p98 bra 	$L__BB0_271;
	add.s32 	%r282, %r226, -1;
	and.b32  	%r86, %r226, 3;
	setp.lt.u32 	%p99, %r282, 3;
	@%p99 bra 	$L__BB0_108;
	and.b32  	%r283, %r226, 2147483644;
	neg.s32 	%r410, %r283;
$L__BB0_107:
	bar.sync 	0;
	bar.sync 	0;
	bar.sync 	0;
	bar.sync 	0;
	add.s32 	%r410, %r410, 4;
	setp.eq.s32 	%p100, %r410, 0;
	@%p100 bra 	$L__BB0_108;
	bra.uni 	$L__BB0_107;
$L__BB0_108:
	setp.eq.s32 	%p101, %r86, 0;
	@%p101 bra 	$L__BB0_271;
	neg.s32 	%r442, %r86;
$L__BB0_110:
	.pragma "nounroll";
	bar.sync 	0;
	add.s32 	%r442, %r442, 1;
	setp.eq.s32 	%p102, %r442, 0;
	@%p102 bra 	$L__BB0_271;
	bra.uni 	$L__BB0_110;
$L__BB0_111:
	setp.eq.s32 	%p16, %r227, 22;
	@%p16 bra 	$L__BB0_236;
	setp.eq.s32 	%p17, %r227, 23;
	@%p17 bra 	$L__BB0_113;
	bra.uni 	$L__BB0_271;
$L__BB0_113:
	mov.u32 	%r269, %ctaid.x;
	mov.u32 	%r270, %ntid.x;
	mad.lo.s32 	%r271, %r269, %r270, %r1;
	cvt.rn.f32.u32 	%f9, %r271;
	mul.wide.u32 	%rd19, %r271, 4;
	add.s64 	%rd20, %rd1, %rd19;
	st.global.f32 	[%rd20], %f9;
	setp.lt.s32 	%p88, %r226, 1;
	@%p88 bra 	$L__BB0_271;
	add.s32 	%r272, %r226, -1;
	and.b32  	%r94, %r226, 3;
	setp.lt.u32 	%p89, %r272, 3;
	@%p89 bra 	$L__BB0_117;
	and.b32  	%r273, %r226, 2147483644;
	neg.s32 	%r412, %r273;
$L__BB0_116:
	bar.sync 	0;
	bar.sync 	0;
	bar.sync 	0;
	bar.sync 	0;
	add.s32 	%r412, %r412, 4;
	setp.eq.s32 	%p90, %r412, 0;
	@%p90 bra 	$L__BB0_117;
	bra.uni 	$L__BB0_116;
$L__BB0_117:
	setp.eq.s32 	%p91, %r94, 0;
	@%p91 bra 	$L__BB0_271;
	neg.s32 	%r444, %r94;
$L__BB0_119:
	.pragma "nounroll";
	bar.sync 	0;
	add.s32 	%r444, %r444, 1;
	setp.eq.s32 	%p92, %r444, 0;
	@%p92 bra 	$L__BB0_271;
	bra.uni 	$L__BB0_119;
$L__BB0_120:
	setp.gt.s32 	%p3, %r227, 27;
	@%p3 bra 	$L__BB0_140;
	setp.gt.s32 	%p9, %r227, 25;
	@%p9 bra 	$L__BB0_131;
	setp.eq.s32 	%p12, %r227, 24;
	@%p12 bra 	$L__BB0_243;
	setp.eq.s32 	%p13, %r227, 25;
	@%p13 bra 	$L__BB0_124;
	bra.uni 	$L__BB0_271;
$L__BB0_124:
	mov.u32 	%r259, %ctaid.x;
	mov.u32 	%r260, %ntid.x;
	mad.lo.s32 	%r261, %r259, %r260, %r1;
	cvt.rn.f32.u32 	%f7, %r261;
	mul.wide.u32 	%rd15, %r261, 4;
	add.s64 	%rd16, %rd1, %rd15;
	st.global.f32 	[%rd16], %f7;
	setp.lt.s32 	%p78, %r226, 1;
	@%p78 bra 	$L__BB0_271;
	add.s32 	%r262, %r226, -1;
	and.b32  	%r102, %r226, 3;
	setp.lt.u32 	%p79, %r262, 3;
	@%p79 bra 	$L__BB0_128;
	and.b32  	%r263, %r226, 2147483644;
	neg.s32 	%r414, %r263;
$L__BB0_127:
	bar.sync 	0;
	bar.sync 	0;
	bar.sync 	0;
	bar.sync 	0;
	add.s32 	%r414, %r414, 4;
	setp.eq.s32 	%p80, %r414, 0;
	@%p80 bra 	$L__BB0_128;
	bra.uni 	$L__BB0_127;
$L__BB0_128:
	setp.eq.s32 	%p81, %r102, 0;
	@%p81 bra 	$L__BB0_271;
	neg.s32 	%r446, %r102;
$L__BB0_130:
	.pragma "nounroll";
	bar.sync 	0;
	add.s32 	%r446, %r446, 1;
	setp.eq.s32 	%p82, %r446, 0;
	@%p82 bra 	$L__BB0_271;
	bra.uni 	$L__BB0_130;
$L__BB0_131:
	setp.eq.s32 	%p10, %r227, 26;
	@%p10 bra 	$L__BB0_250;
	setp.eq.s32 	%p11, %r227, 27;
	@%p11 bra 	$L__BB0_133;
	bra.uni 	$L__BB0_271;
$L__BB0_133:
	mov.u32 	%r249, %ctaid.x;
	mov.u32 	%r250, %ntid.x;
	mad.lo.s32 	%r251, %r249, %r250, %r1;
	cvt.rn.f32.u32 	%f5, %r251;
	mul.wide.u32 	%rd11, %r251, 4;
	add.s64 	%rd12, %rd1, %rd11;
	st.global.f32 	[%rd12], %f5;
	setp.lt.s32 	%p68, %r226, 1;
	@%p68 bra 	$L__BB0_271;
	add.s32 	%r252, %r226, -1;
	and.b32  	%r110, %r226, 3;
	setp.lt.u32 	%p69, %r252, 3;
	@%p69 bra 	$L__BB0_137;
	and.b32  	%r253, %r226, 2147483644;
	neg.s32 	%r416, %r253;
$L__BB0_136:
	bar.sync 	0;
	bar.sync 	0;
	bar.sync 	0;
	bar.sync 	0;
	add.s32 	%r416, %r416, 4;
	setp.eq.s32 	%p70, %r416, 0;
	@%p70 bra 	$L__BB0_137;
	bra.uni 	$L__BB0_136;
$L__BB0_137:
	setp.eq.s32 	%p71, %r110, 0;
	@%p71 bra 	$L__BB0_271;
	neg.s32 	%r448, %r110;
$L__BB0_139:
	.pragma "nounroll";
	bar.sync 	0;
	add.s32 	%r448, %r448, 1;
	setp.eq.s32 	%p72, %r448, 0;
	@%p72 bra 	$L__BB0_271;
	bra.uni 	$L__BB0_139;
$L__BB0_140:
	setp.gt.s32 	%p4, %r227, 29;
	@%p4 bra 	$L__BB0_150;
	setp.eq.s32 	%p7, %r227, 28;
	@%p7 bra 	$L__BB0_257;
	setp.eq.s32 	%p8, %r227, 29;
	@%p8 bra 	$L__BB0_143;
	bra.uni 	$L__BB0_271;
$L__BB0_143:
	mov.u32 	%r239, %ctaid.x;
	mov.u32 	%r240, %ntid.x;
	mad.lo.s32 	%r241, %r239, %r240, %r1;
	cvt.rn.f32.u32 	%f3, %r241;
	mul.wide.u32 	%rd7, %r241, 4;
	add.s64 	%rd8, %rd1, %rd7;
	st.global.f32 	[%rd8], %f3;
	setp.lt.s32 	%p58, %r226, 1;
	@%p58 bra 	$L__BB0_271;
	add.s32 	%r242, %r226, -1;
	and.b32  	%r118, %r226, 3;
	setp.lt.u32 	%p59, %r242, 3;
	@%p59 bra 	$L__BB0_147;
	and.b32  	%r243, %r226, 2147483644;
	neg.s32 	%r418, %r243;
$L__BB0_146:
	bar.sync 	0;
	bar.sync 	0;
	bar.sync 	0;
	bar.sync 	0;
	add.s32 	%r418, %r418, 4;
	setp.eq.s32 	%p60, %r418, 0;
	@%p60 bra 	$L__BB0_147;
	bra.uni 	$L__BB0_146;
$L__BB0_147:
	setp.eq.s32 	%p61, %r118, 0;
	@%p61 bra 	$L__BB0_271;
	neg.s32 	%r450, %r118;
$L__BB0_149:
	.pragma "nounroll";
	bar.sync 	0;
	add.s32 	%r450, %r450, 1;
	setp.eq.s32 	%p62, %r450, 0;
	@%p62 bra 	$L__BB0_271;
	bra.uni 	$L__BB0_149;
$L__BB0_150:
	setp.eq.s32 	%p5, %r227, 30;
	@%p5 bra 	$L__BB0_264;
	setp.eq.s32 	%p6, %r227, 31;
	@%p6 bra 	$L__BB0_152;
	bra.uni 	$L__BB0_271;
$L__BB0_152:
	mov.u32 	%r229, %ctaid.x;
	mov.u32 	%r230, %ntid.x;
	mad.lo.s32 	%r231, %r229, %r230, %r1;
	cvt.rn.f32.u32 	%f1, %r231;
	mul.wide.u32 	%rd3, %r231, 4;
	add.s64 	%rd4, %rd1, %rd3;
	st.global.f32 	[%rd4], %f1;
	setp.lt.s32 	%p48, %r226, 1;
	@%p48 bra 	$L__BB0_271;
	add.s32 	%r232, %r226, -1;
	and.b32  	%r126, %r226, 3;
	setp.lt.u32 	%p49, %r232, 3;
	@%p49 bra 	$L__BB0_156;
	and.b32  	%r233, %r226, 2147483644;
	neg.s32 	%r420, %r233;
$L__BB0_155:
	bar.sync 	0;
	bar.sync 	0;
	bar.sync 	0;
	bar.sync 	0;
	add.s32 	%r420, %r420, 4;
	setp.eq.s32 	%p50, %r420, 0;
	@%p50 bra 	$L__BB0_156;
	bra.uni 	$L__BB0_155;
$L__BB0_156:
	setp.eq.s32 	%p51, %r126, 0;
	@%p51 bra 	$L__BB0_271;
	neg.s32 	%r452, %r126;
$L__BB0_158:
	.pragma "nounroll";
	bar.sync 	0;
	add.s32 	%r452, %r452, 1;
	setp.ne.s32 	%p52, %r452, 0;
	@%p52 bra 	$L__BB0_158;
	bra.uni 	$L__BB0_271;
$L__BB0_159:
	mov.u32 	%r384, %ctaid.x;
	mov.u32 	%r385, %ntid.x;
	mad.lo.s32 	%r386, %r384, %r385, %r1;
	cvt.rn.f32.u32 	%f32, %r386;
	mul.wide.u32 	%rd65, %r386, 4;
	add.s64 	%rd66, %rd1, %rd65;
	st.global.f32 	[%rd66], %f32;
	setp.lt.s32 	%p203, %r226, 1;
	@%p203 bra 	$L__BB0_271;
	add.s32 	%r387, %r226, -1;
	and.b32  	%r2, %r226, 3;
	setp.lt.u32 	%p204, %r387, 3;
	@%p204 bra 	$L__BB0_163;
	and.b32  	%r388, %r226, 2147483644;
	neg.s32 	%r389, %r388;
$L__BB0_162:
	bar.sync 	0;
	bar.sync 	0;
	bar.sync 	0;
	bar.sync 	0;
	add.s32 	%r389, %r389, 4;
	setp.eq.s32 	%p205, %r389, 0;
	@%p205 bra 	$L__BB0_163;
	bra.uni 	$L__BB0_162;
$L__BB0_163:
	setp.eq.s32 	%p206, %r2, 0;
	@%p206 bra 	$L__BB0_271;
	neg.s32 	%r421, %r2;
$L__BB0_165:
	.pragma "nounroll";
	bar.sync 	0;
	add.s32 	%r421, %r421, 1;
	setp.eq.s32 	%p207, %r421, 0;
	@%p207 bra 	$L__BB0_271;
	bra.uni 	$L__BB0_165;
$L__BB0_166:
	mov.u32 	%r374, %ctaid.x;
	mov.u32 	%r375, %ntid.x;
	mad.lo.s32 	%r376, %r374, %r375, %r1;
	cvt.rn.f32.u32 	%f30, %r376;
	mul.wide.u32 	%rd61, %r376, 4;
	add.s64 	%rd62, %rd1, %rd61;
	st.global.f32 	[%rd62], %f30;
	setp.lt.s32 	%p193, %r226, 1;
	@%p193 bra 	$L__BB0_271;
	add.s32 	%r377, %r226, -1;
	and.b32  	%r10, %r226, 3;
	setp.lt.u32 	%p194, %r377, 3;
	@%p194 bra 	$L__BB0_170;
	and.b32  	%r378, %r226, 2147483644;
	neg.s32 	%r391, %r378;
$L__BB0_169:
	bar.sync 	0;
	bar.sync 	0;
	bar.sync 	0;
	bar.sync 	0;
	add.s32 	%r391, %r391, 4;
	setp.eq.s32 	%p195, %r391, 0;
	@%p195 bra 	$L__BB0_170;
	bra.uni 	$L__BB0_169;
$L__BB0_170:
	setp.eq.s32 	%p196, %r10, 0;
	@%p196 bra 	$L__BB0_271;
	neg.s32 	%r423, %r10;
$L__BB0_172:
	.pragma "nounroll";
	bar.sync 	0;
	add.s32 	%r423, %r423, 1;
	setp.eq.s32 	%p197, %r423, 0;
	@%p197 bra 	$L__BB0_271;
	bra.uni 	$L__BB0_172;
$L__BB0_173:
	mov.u32 	%r364, %ctaid.x;
	mov.u32 	%r365, %ntid.x;
	mad.lo.s32 	%r366, %r364, %r365, %r1;
	cvt.rn.f32.u32 	%f28, %r366;
	mul.wide.u32 	%rd57, %r366, 4;
	add.s64 	%rd58, %rd1, %rd57;
	st.global.f32 	[%rd58], %f28;
	setp.lt.s32 	%p183, %r226, 1;
	@%p183 bra 	$L__BB0_271;
	add.s32 	%r367, %r226, -1;
	and.b32  	%r18, %r226, 3;
	setp.lt.u32 	%p184, %r367, 3;
	@%p184 bra 	$L__BB0_177;
	and.b32  	%r368, %r226, 2147483644;
	neg.s32 	%r393, %r368;
$L__BB0_176:
	bar.sync 	0;
	bar.sync 	0;
	bar.sync 	0;
	bar.sync 	0;
	add.s32 	%r393, %r393, 4;
	setp.eq.s32 	%p185, %r393, 0;
	@%p185 bra 	$L__BB0_177;
	bra.uni 	$L__BB0_176;
$L__BB0_177:
	setp.eq.s32 	%p186, %r18, 0;
	@%p186 bra 	$L__BB0_271;
	neg.s32 	%r425, %r18;
$L__BB0_179:
	.pragma "nounroll";
	bar.sync 	0;
	add.s32 	%r425, %r425, 1;
	setp.eq.s32 	%p187, %r425, 0;
	@%p187 bra 	$L__BB0_271;
	bra.uni 	$L__BB0_179;
$L__BB0_180:
	mov.u32 	%r354, %ctaid.x;
	mov.u32 	%r355, %ntid.x;
	mad.lo.s32 	%r356, %r354, %r355, %r1;
	cvt.rn.f32.u32 	%f26, %r356;
	mul.wide.u32 	%rd53, %r356, 4;
	add.s64 	%rd54, %rd1, %rd53;
	st.global.f32 	[%rd54], %f26;
	setp.lt.s32 	%p173, %r226, 1;
	@%p173 bra 	$L__BB0_271;
	add.s32 	%r357, %r226, -1;
	and.b32  	%r26, %r226, 3;
	setp.lt.u32 	%p174, %r357, 3;
	@%p174 bra 	$L__BB0_184;
	and.b32  	%r358, %r226, 2147483644;
	neg.s32 	%r395, %r358;
$L__BB0_183:
	bar.sync 	0;
	bar.sync 	0;
	bar.sync 	0;
	bar.sync 	0;
	add.s32 	%r395, %r395, 4;
	setp.eq.s32 	%p175, %r395, 0;
	@%p175 bra 	$L__BB0_184;
	bra.uni 	$L__BB0_183;
$L__BB0_184:
	setp.eq.s32 	%p176, %r26, 0;
	@%p176 bra 	$L__BB0_271;
	neg.s32 	%r427, %r26;
$L__BB0_186:
	.pragma "nounroll";
	bar.sync 	0;
	add.s32 	%r427, %r427, 1;
	setp.eq.s32 	%p177, %r427, 0;
	@%p177 bra 	$L__BB0_271;
	bra.uni 	$L__BB0_186;
$L__BB0_187:
	mov.u32 	%r344, %ctaid.x;
	mov.u32 	%r345, %ntid.x;
	mad.lo.s32 	%r346, %r344, %r345, %r1;
	cvt.rn.f32.u32 	%f24, %r346;
	mul.wide.u32 	%rd49, %r346, 4;
	add.s64 	%rd50, %rd1, %rd49;
	st.global.f32 	[%rd50], %f24;
	setp.lt.s32 	%p163, %r226, 1;
	@%p163 bra 	$L__BB0_271;
	add.s32 	%r347, %r226, -1;
	and.b32  	%r34, %r226, 3;
	setp.lt.u32 	%p164, %r347, 3;
	@%p164 bra 	$L__BB0_191;
	and.b32  	%r348, %r226, 2147483644;
	neg.s32 	%r397, %r348;
$L__BB0_190:
	bar.sync 	0;
	bar.sync 	0;
	bar.sync 	0;
	bar.sync 	0;
	add.s32 	%r397, %r397, 4;
	setp.eq.s32 	%p165, %r397, 0;
	@%p165 bra 	$L__BB0_191;
	bra.uni 	$L__BB0_190;
$L__BB0_191:
	setp.eq.s32 	%p166, %r34, 0;
	@%p166 bra 	$L__BB0_271;
	neg.s32 	%r429, %r34;
$L__BB0_193:
	.pragma "nounroll";
	bar.sync 	0;
	add.s32 	%r429, %r429, 1;
	setp.eq.s32 	%p167, %r429, 0;
	@%p167 bra 	$L__BB0_271;
	bra.uni 	$L__BB0_193;
$L__BB0_194:
	mov.u32 	%r334, %ctaid.x;
	mov.u32 	%r335, %ntid.x;
	mad.lo.s32 	%r336, %r334, %r335, %r1;
	cvt.rn.f32.u32 	%f22, %r336;
	mul.wide.u32 	%rd45, %r336, 4;
	add.s64 	%rd46, %rd1, %rd45;
	st.global.f32 	[%rd46], %f22;
	setp.lt.s32 	%p153, %r226, 1;
	@%p153 bra 	$L__BB0_271;
	add.s32 	%r337, %r226, -1;
	and.b32  	%r42, %r226, 3;
	setp.lt.u32 	%p154, %r337, 3;
	@%p154 bra 	$L__BB0_198;
	and.b32  	%r338, %r226, 2147483644;
	neg.s32 	%r399, %r338;
$L__BB0_197:
	bar.sync 	0;
	bar.sync 	0;
	bar.sync 	0;
	bar.sync 	0;
	add.s32 	%r399, %r399, 4;
	setp.eq.s32 	%p155, %r399, 0;
	@%p155 bra 	$L__BB0_198;
	bra.uni 	$L__BB0_197;
$L__BB0_198:
	setp.eq.s32 	%p156, %r42, 0;
	@%p156 bra 	$L__BB0_271;
	neg.s32 	%r431, %r42;
$L__BB0_200:
	.pragma "nounroll";
	bar.sync 	0;
	add.s32 	%r431, %r431, 1;
	setp.eq.s32 	%p157, %r431, 0;
	@%p157 bra 	$L__BB0_271;
	bra.uni 	$L__BB0_200;
$L__BB0_201:
	mov.u32 	%r324, %ctaid.x;
	mov.u32 	%r325, %ntid.x;
	mad.lo.s32 	%r326, %r324, %r325, %r1;
	cvt.rn.f32.u32 	%f20, %r326;
	mul.wide.u32 	%rd41, %r326, 4;
	add.s64 	%rd42, %rd1, %rd41;
	st.global.f32 	[%rd42], %f20;
	setp.lt.s32 	%p143, %r226, 1;
	@%p143 bra 	$L__BB0_271;
	add.s32 	%r327, %r226, -1;
	and.b32  	%r50, %r226, 3;
	setp.lt.u32 	%p144, %r327, 3;
	@%p144 bra 	$L__BB0_205;
	and.b32  	%r328, %r226, 2147483644;
	neg.s32 	%r401, %r328;
$L__BB0_204:
	bar.sync 	0;
	bar.sync 	0;
	bar.sync 	0;
	bar.sync 	0;
	add.s32 	%r401, %r401, 4;
	setp.eq.s32 	%p145, %r401, 0;
	@%p145 bra 	$L__BB0_205;
	bra.uni 	$L__BB0_204;
$L__BB0_205:
	setp.eq.s32 	%p146, %r50, 0;
	@%p146 bra 	$L__BB0_271;
	neg.s32 	%r433, %r50;
$L__BB0_207:
	.pragma "nounroll";
	bar.sync 	0;
	add.s32 	%r433, %r433, 1;
	setp.eq.s32 	%p147, %r433, 0;
	@%p147 bra 	$L__BB0_271;
	bra.uni 	$L__BB0_207;
$L__BB0_208:
	mov.u32 	%r314, %ctaid.x;
	mov.u32 	%r315, %ntid.x;
	mad.lo.s32 	%r316, %r314, %r315, %r1;
	cvt.rn.f32.u32 	%f18, %r316;
	mul.wide.u32 	%rd37, %r316, 4;
	add.s64 	%rd38, %rd1, %rd37;
	st.global.f32 	[%rd38], %f18;
	setp.lt.s32 	%p133, %r226, 1;
	@%p133 bra 	$L__BB0_271;
	add.s32 	%r317, %r226, -1;
	and.b32  	%r58, %r226, 3;
	setp.lt.u32 	%p134, %r317, 3;
	@%p134 bra 	$L__BB0_212;
	and.b32  	%r318, %r226, 2147483644;
	neg.s32 	%r403, %r318;
$L__BB0_211:
	bar.sync 	0;
	bar.sync 	0;
	bar.sync 	0;
	bar.sync 	0;
	add.s32 	%r403, %r403, 4;
	setp.eq.s32 	%p135, %r403, 0;
	@%p135 bra 	$L__BB0_212;
	bra.uni 	$L__BB0_211;
$L__BB0_212:
	setp.eq.s32 	%p136, %r58, 0;
	@%p136 bra 	$L__BB0_271;
	neg.s32 	%r435, %r58;
$L__BB0_214:
	.pragma "nounroll";
	bar.sync 	0;
	add.s32 	%r435, %r435, 1;
	setp.eq.s32 	%p137, %r435, 0;
	@%p137 bra 	$L__BB0_271;
	bra.uni 	$L__BB0_214;
$L__BB0_215:
	mov.u32 	%r304, %ctaid.x;
	mov.u32 	%r305, %ntid.x;
	mad.lo.s32 	%r306, %r304, %r305, %r1;
	cvt.rn.f32.u32 	%f16, %r306;
	mul.wide.u32 	%rd33, %r306, 4;
	add.s64 	%rd34, %rd1, %rd33;
	st.global.f32 	[%rd34], %f16;
	setp.lt.s32 	%p123, %r226, 1;
	@%p123 bra 	$L__BB0_271;
	add.s32 	%r307, %r226, -1;
	and.b32  	%r66, %r226, 3;
	setp.lt.u32 	%p124, %r307, 3;
	@%p124 bra 	$L__BB0_219;
	and.b32  	%r308, %r226, 2147483644;
	neg.s32 	%r405, %r308;
$L__BB0_218:
	bar.sync 	0;
	bar.sync 	0;
	bar.sync 	0;
	bar.sync 	0;
	add.s32 	%r405, %r405, 4;
	setp.eq.s32 	%p125, %r405, 0;
	@%p125 bra 	$L__BB0_219;
	bra.uni 	$L__BB0_218;
$L__BB0_219:
	setp.eq.s32 	%p126, %r66, 0;
	@%p126 bra 	$L__BB0_271;
	neg.s32 	%r437, %r66;
$L__BB0_221:
	.pragma "nounroll";
	bar.sync 	0;
	add.s32 	%r437, %r437, 1;
	setp.eq.s32 	%p127, %r437, 0;
	@%p127 bra 	$L__BB0_271;
	bra.uni 	$L__BB0_221;
$L__BB0_222:
	mov.u32 	%r294, %ctaid.x;
	mov.u32 	%r295, %ntid.x;
	mad.lo.s32 	%r296, %r294, %r295, %r1;
	cvt.rn.f32.u32 	%f14, %r296;
	mul.wide.u32 	%rd29, %r296, 4;
	add.s64 	%rd30, %rd1, %rd29;
	st.global.f32 	[%rd30], %f14;
	setp.lt.s32 	%p113, %r226, 1;
	@%p113 bra 	$L__BB0_271;
	add.s32 	%r297, %r226, -1;
	and.b32  	%r74, %r226, 3;
	setp.lt.u32 	%p114, %r297, 3;
	@%p114 bra 	$L__BB0_226;
	and.b32  	%r298, %r226, 2147483644;
	neg.s32 	%r407, %r298;
$L__BB0_225:
	bar.sync 	0;
	bar.sync 	0;
	bar.sync 	0;
	bar.sync 	0;
	add.s32 	%r407, %r407, 4;
	setp.eq.s32 	%p115, %r407, 0;
	@%p115 bra 	$L__BB0_226;
	bra.uni 	$L__BB0_225;
$L__BB0_226:
	setp.eq.s32 	%p116, %r74, 0;
	@%p116 bra 	$L__BB0_271;
	neg.s32 	%r439, %r74;
$L__BB0_228:
	.pragma "nounroll";
	bar.sync 	0;
	add.s32 	%r439, %r439, 1;
	setp.eq.s32 	%p117, %r439, 0;
	@%p117 bra 	$L__BB0_271;
	bra.uni 	$L__BB0_228;
$L__BB0_229:
	mov.u32 	%r284, %ctaid.x;
	mov.u32 	%r285, %ntid.x;
	mad.lo.s32 	%r286, %r284, %r285, %r1;
	cvt.rn.f32.u32 	%f12, %r286;
	mul.wide.u32 	%rd25, %r286, 4;
	add.s64 	%rd26, %rd1, %rd25;
	st.global.f32 	[%rd26], %f12;
	setp.lt.s32 	%p103, %r226, 1;
	@%p103 bra 	$L__BB0_271;
	add.s32 	%r287, %r226, -1;
	and.b32  	%r82, %r226, 3;
	setp.lt.u32 	%p104, %r287, 3;
	@%p104 bra 	$L__BB0_233;
	and.b32  	%r288, %r226, 2147483644;
	neg.s32 	%r409, %r288;
$L__BB0_232:
	bar.sync 	0;
	bar.sync 	0;
	bar.sync 	0;
	bar.sync 	0;
	add.s32 	%r409, %r409, 4;
	setp.eq.s32 	%p105, %r409, 0;
	@%p105 bra 	$L__BB0_233;
	bra.uni 	$L__BB0_232;
$L__BB0_233:
	setp.eq.s32 	%p106, %r82, 0;
	@%p106 bra 	$L__BB0_271;
	neg.s32 	%r441, %r82;
$L__BB0_235:
	.pragma "nounroll";
	bar.sync 	0;
	add.s32 	%r441, %r441, 1;
	setp.eq.s32 	%p107, %r441, 0;
	@%p107 bra 	$L__BB0_271;
	bra.uni 	$L__BB0_235;
$L__BB0_236:
	mov.u32 	%r274, %ctaid.x;
	mov.u32 	%r275, %ntid.x;
	mad.lo.s32 	%r276, %r274, %r275, %r1;
	cvt.rn.f32.u32 	%f10, %r276;
	mul.wide.u32 	%rd21, %r276, 4;
	add.s64 	%rd22, %rd1, %rd21;
	st.global.f32 	[%rd22], %f10;
	setp.lt.s32 	%p93, %r226, 1;
	@%p93 bra 	$L__BB0_271;
	add.s32 	%r277, %r226, -1;
	and.b32  	%r90, %r226, 3;
	setp.lt.u32 	%p94, %r277, 3;
	@%p94 bra 	$L__BB0_240;
	and.b32  	%r278, %r226, 2147483644;
	neg.s32 	%r411, %r278;
$L__BB0_239:
	bar.sync 	0;
	bar.sync 	0;
	bar.sync 	0;
	bar.sync 	0;
	add.s32 	%r411, %r411, 4;
	setp.eq.s32 	%p95, %r411, 0;
	@%p95 bra 	$L__BB0_240;
	bra.uni 	$L__BB0_239;
$L__BB0_240:
	setp.eq.s32 	%p96, %r90, 0;
	@%p96 bra 	$L__BB0_271;
	neg.s32 	%r443, %r90;
$L__BB0_242:
	.pragma "nounroll";
	bar.sync 	0;
	add.s32 	%r443, %r443, 1;
	setp.eq.s32 	%p97, %r443, 0;
	@%p97 bra 	$L__BB0_271;
	bra.uni 	$L__BB0_242;
$L__BB0_243:
	mov.u32 	%r264, %ctaid.x;
	mov.u32 	%r265, %ntid.x;
	mad.lo.s32 	%r266, %r264, %r265, %r1;
	cvt.rn.f32.u32 	%f8, %r266;
	mul.wide.u32 	%rd17, %r266, 4;
	add.s64 	%rd18, %rd1, %rd17;
	st.global.f32 	[%rd18], %f8;
	setp.lt.s32 	%p83, %r226, 1;
	@%p83 bra 	$L__BB0_271;
	add.s32 	%r267, %r226, -1;
	and.b32  	%r98, %r226, 3;
	setp.lt.u32 	%p84, %r267, 3;
	@%p84 bra 	$L__BB0_247;
	and.b32  	%r268, %r226, 2147483644;
	neg.s32 	%r413, %r268;
$L__BB0_246:
	bar.sync 	0;
	bar.sync 	0;
	bar.sync 	0;
	bar.sync 	0;
	add.s32 	%r413, %r413, 4;
	setp.eq.s32 	%p85, %r413, 0;
	@%p85 bra 	$L__BB0_247;
	bra.uni 	$L__BB0_246;
$L__BB0_247:
	setp.eq.s32 	%p86, %r98, 0;
	@%p86 bra 	$L__BB0_271;
	neg.s32 	%r445, %r98;
$L__BB0_249:
	.pragma "nounroll";
	bar.sync 	0;
	add.s32 	%r445, %r445, 1;
	setp.eq.s32 	%p87, %r445, 0;
	@%p87 bra 	$L__BB0_271;
	bra.uni 	$L__BB0_249;
$L__BB0_250:
	mov.u32 	%r254, %ctaid.x;
	mov.u32 	%r255, %ntid.x;
	mad.lo.s32 	%r256, %r254, %r255, %r1;
	cvt.rn.f32.u32 	%f6, %r256;
	mul.wide.u32 	%rd13, %r256, 4;
	add.s64 	%rd14, %rd1, %rd13;
	st.global.f32 	[%rd14], %f6;
	setp.lt.s32 	%p73, %r226, 1;
	@%p73 bra 	$L__BB0_271;
	add.s32 	%r257, %r226, -1;
	and.b32  	%r106, %r226, 3;
	setp.lt.u32 	%p74, %r257, 3;
	@%p74 bra 	$L__BB0_254;
	and.b32  	%r258, %r226, 2147483644;
	neg.s32 	%r415, %r258;
$L__BB0_253:
	bar.sync 	0;
	bar.sync 	0;
	bar.sync 	0;
	bar.sync 	0;
	add.s32 	%r415, %r415, 4;
	setp.eq.s32 	%p75, %r415, 0;
	@%p75 bra 	$L__BB0_254;
	bra.uni 	$L__BB0_253;
$L__BB0_254:
	setp.eq.s32 	%p76, %r106, 0;
	@%p76 bra 	$L__BB0_271;
	neg.s32 	%r447, %r106;
$L__BB0_256:
	.pragma "nounroll";
	bar.sync 	0;
	add.s32 	%r447, %r447, 1;
	setp.eq.s32 	%p77, %r447, 0;
	@%p77 bra 	$L__BB0_271;
	bra.uni 	$L__BB0_256;
$L__BB0_257:
	mov.u32 	%r244, %ctaid.x;
	mov.u32 	%r245, %ntid.x;
	mad.lo.s32 	%r246, %r244, %r245, %r1;
	cvt.rn.f32.u32 	%f4, %r246;
	mul.wide.u32 	%rd9, %r246, 4;
	add.s64 	%rd10, %rd1, %rd9;
	st.global.f32 	[%rd10], %f4;
	setp.lt.s32 	%p63, %r226, 1;
	@%p63 bra 	$L__BB0_271;
	add.s32 	%r247, %r226, -1;
	and.b32  	%r114, %r226, 3;
	setp.lt.u32 	%p64, %r247, 3;
	@%p64 bra 	$L__BB0_261;
	and.b32  	%r248, %r226, 2147483644;
	neg.s32 	%r417, %r248;
$L__BB0_260:
	bar.sync 	0;
	bar.sync 	0;
	bar.sync 	0;
	bar.sync 	0;
	add.s32 	%r417, %r417, 4;
	setp.eq.s32 	%p65, %r417, 0;
	@%p65 bra 	$L__BB0_261;
	bra.uni 	$L__BB0_260;
$L__BB0_261:
	setp.eq.s32 	%p66, %r114, 0;
	@%p66 bra 	$L__BB0_271;
	neg.s32 	%r449, %r114;
$L__BB0_263:
	.pragma "nounroll";
	bar.sync 	0;
	add.s32 	%r449, %r449, 1;
	setp.eq.s32 	%p67, %r449, 0;
	@%p67 bra 	$L__BB0_271;
	bra.uni 	$L__BB0_263;
$L__BB0_264:
	mov.u32 	%r234, %ctaid.x;
	mov.u32 	%r235, %ntid.x;
	mad.lo.s32 	%r236, %r234, %r235, %r1;
	cvt.rn.f32.u32 	%f2, %r236;
	mul.wide.u32 	%rd5, %r236, 4;
	add.s64 	%rd6, %rd1, %rd5;
	st.global.f32 	[%rd6], %f2;
	setp.lt.s32 	%p53, %r226, 1;
	@%p53 bra 	$L__BB0_271;
	add.s32 	%r237, %r226, -1;
	and.b32  	%r122, %r226, 3;
	setp.lt.u32 	%p54, %r237, 3;
	@%p54 bra 	$L__BB0_268;
	and.b32  	%r238, %r226, 2147483644;
	neg.s32 	%r419, %r238;
$L__BB0_267:
	bar.sync 	0;
	bar.sync 	0;
	bar.sync 	0;
	bar.sync 	0;
	add.s32 	%r419, %r419, 4;
	setp.eq.s32 	%p55, %r419, 0;
	@%p55 bra 	$L__BB0_268;
	bra.uni 	$L__BB0_267;
$L__BB0_268:
	setp.eq.s32 	%p56, %r122, 0;
	@%p56 bra 	$L__BB0_271;
	neg.s32 	%r451, %r122;
$L__BB0_270:
	.pragma "nounroll";
	bar.sync 	0;
	add.s32 	%r451, %r451, 1;
	setp.eq.s32 	%p57, %r451, 0;
	@%p57 bra 	$L__BB0_271;
	bra.uni 	$L__BB0_270;
$L__BB0_271:
	bar.sync 	0;
	ret;

}


// ===== COMPILED SASS (sm_100) =====

	.target	sm_100

	.elftype	@"ET_EXEC"


//--------------------- .note.nv.tkinfo           --------------------------
	.section	.note.nv.tkinfo,"",@"SHT_NOTE"
	.sectionflags	@"SHF_NOTE_NV_TKINFO"
	.tkinfo
        /*0018*/ 	.word	0x00000002
        /*0030*/ 	.string	""
        /*0030*/ 	.string	"ptxas"
        /*0030*/ 	.string	"Cuda compilation tools, release 13.0, V13.0.88"
        /*0030*/ 	.string	"Build cuda_13.0.r13.0/compiler.36424714_0"
        /*0030*/ 	.string	"-arch sm_100 -m 64 "



//--------------------- .note.nv.cuinfo           --------------------------
	.section	.note.nv.cuinfo,"",@"SHT_NOTE"
	.sectionflags	@"SHF_NOTE_NV_CUINFO"
        /*0018*/ 	.short	0x0002
        /*001a*/ 	.short	0x0064
        /*001c*/ 	.short	0x0082
	.zero		2


//--------------------- .nv.info                  --------------------------
	.section	.nv.info,"",@"SHT_CUDA_INFO"
	.align	4


	//----- nvinfo : EIATTR_REGCOUNT
	.align		4
        /*0000*/ 	.byte	0x04, 0x2f
        /*0002*/ 	.short	(.L_1 - .L_0)
	.align		4
.L_0:
        /*0004*/ 	.word	index@(_Z4fivePfS_ii)
        /*0008*/ 	.word	0x0000000b


	//----- nvinfo : EIATTR_FRAME_SIZE
	.align		4
.L_1:
        /*000c*/ 	.byte	0x04, 0x11
        /*000e*/ 	.short	(.L_3 - .L_2)
	.align		4
.L_2:
        /*0010*/ 	.word	index@(_Z4fivePfS_ii)
        /*0014*/ 	.word	0x00000000


	//----- nvinfo : EIATTR_MIN_STACK_SIZE
	.align		4
.L_3:
        /*0018*/ 	.byte	0x04, 0x12
        /*001a*/ 	.short	(.L_5 - .L_4)
	.align		4
.L_4:
        /*001c*/ 	.word	index@(_Z4fivePfS_ii)
        /*0020*/ 	.word	0x00000000
.L_5:


//--------------------- .nv.compat                --------------------------
	.section	.nv.compat,"",@"SHT_CUDA_COMPAT_INFO"
	.align	4
        /*0000*/ 	.byte	0x02, 0x09, 0x00, 0x00, 0x02, 0x02, 0x01, 0x00, 0x02, 0x05, 0x05, 0x00, 0x03, 0x07, 0x01, 0x01
        /*0010*/ 	.byte	0x02, 0x03, 0x00, 0x00, 0x02, 0x06, 0x01, 0x00, 0x04, 0x0b, 0x08, 0x00, 0x09, 0x00, 0x00, 0x00
        /*0020*/ 	.byte	0x00, 0x00, 0x00, 0x00


//--------------------- .nv.info._Z4fivePfS_ii    --------------------------
	.section	.nv.info._Z4fivePfS_ii,"",@"SHT_CUDA_INFO"
	.sectionflags	@""
	.align	4


	//----- nvinfo : EIATTR_CUDA_API_VERSION
	.align		4
        /*0000*/ 	.byte	0x04, 0x37
        /*0002*/ 	.short	(.L_7 - .L_6)
.L_6:
        /*0004*/ 	.word	0x00000082


	//----- nvinfo : EIATTR_KPARAM_INFO
	.align		4
.L_7:
        /*0008*/ 	.byte	0x04, 0x17
        /*000a*/ 	.short	(.L_9 - .L_8)
.L_8:
        /*000c*/ 	.word	0x00000000
        /*0010*/ 	.short	0x0003
        /*0012*/ 	.short	0x0014
        /*0014*/ 	.byte	0x00, 0xf0, 0x11, 0x00


	//----- nvinfo : EIATTR_KPARAM_INFO
	.align		4
.L_9:
        /*0018*/ 	.byte	0x04, 0x17
        /*001a*/ 	.short	(.L_11 - .L_10)
.L_10:
        /*001c*/ 	.word	0x00000000
        /*0020*/ 	.short	0x0002
        /*0022*/ 	.short	0x0010
        /*0024*/ 	.byte	0x00, 0xf0, 0x11, 0x00


	//----- nvinfo : EIATTR_KPARAM_INFO
	.align		4
.L_11:
        /*0028*/ 	.byte	0x04, 0x17
        /*002a*/ 	.short	(.L_13 - .L_12)
.L_12:
        /*002c*/ 	.word	0x00000000
        /*0030*/ 	.short	0x0001
        /*0032*/ 	.short	0x0008
        /*0034*/ 	.byte	0x00, 0xf5, 0x21, 0x00


	//----- nvinfo : EIATTR_KPARAM_INFO
	.align		4
.L_13:
        /*0038*/ 	.byte	0x04, 0x17
        /*003a*/ 	.short	(.L_15 - .L_14)
.L_14:
        /*003c*/ 	.word	0x00000000
        /*0040*/ 	.short	0x0000
        /*0042*/ 	.short	0x0000
        /*0044*/ 	.byte	0x00, 0xf5, 0x21, 0x00


	//----- nvinfo : EIATTR_SPARSE_MMA_MASK
	.align		4
.L_15:
        /*0048*/ 	.byte	0x03, 0x50
        /*004a*/ 	.short	0x0000


	//----- nvinfo : EIATTR_MAXREG_COUNT
	.align		4
        /*004c*/ 	.byte	0x03, 0x1b
        /*004e*/ 	.short	0x00ff


	//----- nvinfo : EIATTR_NUM_BARRIERS
	.align		4
        /*0050*/ 	.byte	0x02, 0x4c
        /*0052*/ 	.byte	0x01
	.zero		1


	//----- nvinfo : EIATTR_MERCURY_ISA_VERSION
	.align		4
        /*0054*/ 	.byte	0x03, 0x5f
        /*0056*/ 	.short	0x0101


	//----- nvinfo : EIATTR_VRC_CTA_INIT_COUNT
	.align		4
        /*0058*/ 	.byte	0x02, 0x4a
	.zero		1
	.zero		1


	//----- nvinfo : EIATTR_EXIT_INSTR_OFFSETS
	.align		4
        /*005c*/ 	.byte	0x04, 0x1c
        /*005e*/ 	.short	(.L_17 - .L_16)


	//   ....[0]....
.L_16:
        /*0060*/ 	.word	0x0000a900


	//----- nvinfo : EIATTR_INDIRECT_BRANCH_TARGETS
	.align		4
.L_17:
        /*0064*/ 	.byte	0x04, 0x34
        /*0066*/ 	.short	(.L_19 - .L_18)


	//   ....[0]....
.L_18:
        /*0068*/ 	.word	.L_x_209@srel
        /*006c*/ 	.short	0x0
        /*006e*/ 	.short	0x0
        /*0070*/ 	.word	0x3
        /*0074*/ 	.word	.L_x_210@srel
        /*0078*/ 	.word	.L_x_211@srel
        /*007c*/ 	.word	.L_x_4@srel


	//   ....[1]....
        /*0080*/ 	.word	.L_x_213@srel
        /*0084*/ 	.short	0x0
        /*0086*/ 	.short	0x0
        /*0088*/ 	.word	0x3
        /*008c*/ 	.word	.L_x_214@srel
        /*0090*/ 	.word	.L_x_215@srel
        /*0094*/ 	.word	.L_x_4@srel


	//   ....[2]....
        /*0098*/ 	.word	.L_x_217@srel
        /*009c*/ 	.short	0x0
        /*009e*/ 	.short	0x0
        /*00a0*/ 	.word	0x3
        /*00a4*/ 	.word	.L_x_218@srel
        /*00a8*/ 	.word	.L_x_219@srel
        /*00ac*/ 	.word	.L_x_4@srel


	//   ....[3]....
        /*00b0*/ 	.word	.L_x_221@srel
        /*00b4*/ 	.short	0x0
        /*00b6*/ 	.short	0x0
        /*00b8*/ 	.word	0x3
        /*00bc*/ 	.word	.L_x_222@srel
        /*00c0*/ 	.word	.L_x_223@srel
        /*00c4*/ 	.word	.L_x_4@srel


	//   ....[4]....
        /*00c8*/ 	.word	.L_x_225@srel
        /*00cc*/ 	.short	0x0
        /*00ce*/ 	.short	0x0
        /*00d0*/ 	.word	0x3
        /*00d4*/ 	.word	.L_x_226@srel
        /*00d8*/ 	.word	.L_x_227@srel
        /*00dc*/ 	.word	.L_x_4@srel


	//   ....[5]....
        /*00e0*/ 	.word	.L_x_229@srel
        /*00e4*/ 	.short	0x0
        /*00e6*/ 	.short	0x0
        /*00e8*/ 	.word	0x3
        /*00ec*/ 	.word	.L_x_230@srel
        /*00f0*/ 	.word	.L_x_231@srel
        /*00f4*/ 	.word	.L_x_4@srel


	//   ....[6]....
        /*00f8*/ 	.word	.L_x_233@srel
        /*00fc*/ 	.short	0x0
        /*00fe*/ 	.short	0x0
        /*0100*/ 	.word	0x3
        /*0104*/ 	.word	.L_x_234@srel
        /*0108*/ 	.word	.L_x_235@srel
        /*010c*/ 	.word	.L_x_4@srel


	//   ....[7]....
        /*0110*/ 	.word	.L_x_237@srel
        /*0114*/ 	.short	0x0
        /*0116*/ 	.short	0x0
        /*0118*/ 	.word	0x3
        /*011c*/ 	.word	.L_x_238@srel
        /*0120*/ 	.word	.L_x_239@srel
        /*0124*/ 	.word	.L_x_4@srel


	//   ....[8]....
        /*0128*/ 	.word	.L_x_241@srel
        /*012c*/ 	.short	0x0
        /*012e*/ 	.short	0x0
        /*0130*/ 	.word	0x3
        /*0134*/ 	.word	.L_x_242@srel
        /*0138*/ 	.word	.L_x_243@srel
        /*013c*/ 	.word	.L_x_4@srel


	//   ....[9]....
        /*0140*/ 	.word	.L_x_245@srel
        /*0144*/ 	.short	0x0
        /*0146*/ 	.short	0x0
        /*0148*/ 	.word	0x3
        /*014c*/ 	.word	.L_x_246@srel
        /*0150*/ 	.word	.L_x_247@srel
        /*0154*/ 	.word	.L_x_4@srel


	//   ....[10]....
        /*0158*/ 	.word	.L_x_249@srel
        /*015c*/ 	.short	0x0
        /*015e*/ 	.short	0x0
        /*0160*/ 	.word	0x3
        /*0164*/ 	.word	.L_x_250@srel
        /*0168*/ 	.word	.L_x_251@srel
        /*016c*/ 	.word	.L_x_4@srel


	//   ....[11]....
        /*0170*/ 	.word	.L_x_253@srel
        /*0174*/ 	.short	0x0
        /*0176*/ 	.short	0x0
        /*0178*/ 	.word	0x3
        /*017c*/ 	.word	.L_x_254@srel
        /*0180*/ 	.word	.L_x_255@srel
        /*0184*/ 	.word	.L_x_4@srel


	//   ....[12]....
        /*0188*/ 	.word	.L_x_257@srel
        /*018c*/ 	.short	0x0
        /*018e*/ 	.short	0x0
        /*0190*/ 	.word	0x3
        /*0194*/ 	.word	.L_x_258@srel
        /*0198*/ 	.word	.L_x_259@srel
        /*019c*/ 	.word	.L_x_4@srel


	//   ....[13]....
        /*01a0*/ 	.word	.L_x_261@srel
        /*01a4*/ 	.short	0x0
        /*01a6*/ 	.short	0x0
        /*01a8*/ 	.word	0x3
        /*01ac*/ 	.word	.L_x_262@srel
        /*01b0*/ 	.word	.L_x_263@srel
        /*01b4*/ 	.word	.L_x_4@srel


	//   ....[14]....
        /*01b8*/ 	.word	.L_x_265@srel
        /*01bc*/ 	.short	0x0
        /*01be*/ 	.short	0x0
        /*01c0*/ 	.word	0x3
        /*01c4*/ 	.word	.L_x_266@srel
        /*01c8*/ 	.word	.L_x_267@srel
        /*01cc*/ 	.word	.L_x_4@srel


	//   ....[15]....
        /*01d0*/ 	.word	.L_x_269@srel
        /*01d4*/ 	.short	0x0
        /*01d6*/ 	.short	0x0
        /*01d8*/ 	.word	0x3
        /*01dc*/ 	.word	.L_x_270@srel
        /*01e0*/ 	.word	.L_x_271@srel
        /*01e4*/ 	.word	.L_x_4@srel


	//----- nvinfo : EIATTR_CRS_STACK_SIZE
	.align		4
.L_19:
        /*01e8*/ 	.byte	0x04, 0x1e
        /*01ea*/ 	.short	(.L_21 - .L_20)
.L_20:
        /*01ec*/ 	.word	0x00000000


	//----- nvinfo : EIATTR_CBANK_PARAM_SIZE
	.align		4
.L_21:
        /*01f0*/ 	.byte	0x03, 0x19
        /*01f2*/ 	.short	0x0018


	//----- nvinfo : EIATTR_PARAM_CBANK
	.align		4
        /*01f4*/ 	.byte	0x04, 0x0a
        /*01f6*/ 	.short	(.L_23 - .L_22)
	.align		4
.L_22:
        /*01f8*/ 	.word	index@(.nv.constant0._Z4fivePfS_ii)
        /*01fc*/ 	.short	0x0380
        /*01fe*/ 	.short	0x0018


	//----- nvinfo : EIATTR_SW_WAR
	.align		4
.L_23:
        /*0200*/ 	.byte	0x04, 0x36
        /*0202*/ 	.short	(.L_25 - .L_24)
.L_24:
        /*0204*/ 	.word	0x00000008
.L_25:


//--------------------- .nv.callgraph             --------------------------
	.section	.nv.callgraph,"",@"SHT_CUDA_CALLGRAPH"
	.align	4
	.sectionentsize	8
	.align		4
        /*0000*/ 	.word	0x00000000
	.align		4
        /*0004*/ 	.word	0xffffffff
	.align		4
        /*0008*/ 	.word	0x00000000
	.align		4
        /*000c*/ 	.word	0xfffffffe
	.align		4
        /*0010*/ 	.word	0x00000000
	.align		4
        /*0014*/ 	.word	0xfffffffd
	.align		4
        /*0018*/ 	.word	0x00000000
	.align		4
        /*001c*/ 	.word	0xfffffffc


//--------------------- .nv.constant2._Z4fivePfS_ii --------------------------
	.section	.nv.constant2._Z4fivePfS_ii,"a",@progbits
	.sectionflags	@""
	.align	4
.nv.constant2._Z4fivePfS_ii:
        /*0000*/ 	.byte	0x70, 0x07, 0x00, 0x00, 0x70, 0x02, 0x00, 0x00, 0xe0, 0xa8, 0x00, 0x00, 0xd0, 0x11, 0x00, 0x00
        /* <DEDUP_REMOVED lines=11> */


//--------------------- .text._Z4fivePfS_ii       --------------------------
	.section	.text._Z4fivePfS_ii,"ax",@progbits
	.align	128
        .global         _Z4fivePfS_ii
        .type           _Z4fivePfS_ii,@function
        .size           _Z4fivePfS_ii,(.L_x_273 - _Z4fivePfS_ii)
        .other          _Z4fivePfS_ii,@"STO_CUDA_ENTRY STV_DEFAULT"
_Z4fivePfS_ii:
.text._Z4fivePfS_ii:
[----:B------:R-:W-:Y:S08]  /*0000*/  LDC R1, c[0x0][0x37c] ;  /* 0x0000df00ff017b82 */ /* 0x000ff00000000800 */
[----:B------:R-:W0:Y:S01]  /*0010*/  LDC R8, c[0x0][0x390] ;  /* 0x0000e400ff087b82 */ /* 0x000e220000000800 */
[----:B------:R-:W1:Y:S01]  /*0020*/  S2R R0, SR_TID.X ;  /* 0x0000000000007919 */ /* 0x000e620000002100 */
[----:B------:R-:W2:Y:S01]  /*0030*/  LDCU.64 UR4, c[0x0][0x358] ;  /* 0x00006b00ff0477ac */ /* 0x000ea20008000a00 */
[----:B0-----:R-:W-:-:S04]  /*0040*/  IABS R6, R8 ;  /* 0x0000000800067213 */ /* 0x001fc80000000000 */
[----:B------:R-:W0:Y:S01]  /*0050*/  I2F.RP R4, R6 ;  /* 0x0000000600047306 */ /* 0x000e220000209400 */
[----:B-1----:R-:W-:Y:S02]  /*0060*/  IABS R7, R0 ;  /* 0x0000000000077213 */ /* 0x002fe40000000000 */
[----:B------:R-:W-:-:S05]  /*0070*/  ISETP.GE.AND P2, PT, R0, RZ, PT ;  /* 0x000000ff0000720c */ /* 0x000fca0003f46270 */
[----:B0-----:R-:W0:Y:S02]  /*0080*/  MUFU.RCP R4, R4 ;  /* 0x0000000400047308 */ /* 0x001e240000001000 */
[----:B0-----:R-:W-:-:S06]  /*0090*/  VIADD R2, R4, 0xffffffe ;  /* 0x0ffffffe04027836 */ /* 0x001fcc0000000000 */
[----:B------:R0:W1:Y:S02]  /*00a0*/  F2I.FTZ.U32.TRUNC.NTZ R3, R2 ;  /* 0x0000000200037305 */ /* 0x000064000021f000 */
[----:B0-----:R-:W-:Y:S02]  /*00b0*/  IMAD.MOV.U32 R2, RZ, RZ, RZ ;  /* 0x000000ffff027224 */ /* 0x001fe400078e00ff */
[----:B-1----:R-:W-:-:S04]  /*00c0*/  IMAD.MOV R5, RZ, RZ, -R3 ;  /* 0x000000ffff057224 */ /* 0x002fc800078e0a03 */
[----:B------:R-:W-:-:S04]  /*00d0*/  IMAD R5, R5, R6, RZ ;  /* 0x0000000605057224 */ /* 0x000fc800078e02ff */
[----:B------:R-:W-:-:S04]  /*00e0*/  IMAD.HI.U32 R3, R3, R5, R2 ;  /* 0x0000000503037227 */ /* 0x000fc800078e0002 */
[----:B------:R-:W-:-:S04]  /*00f0*/  IMAD.MOV.U32 R5, RZ, RZ, R7 ;  /* 0x000000ffff057224 */ /* 0x000fc800078e0007 */
[----:B------:R-:W-:-:S04]  /*0100*/  IMAD.HI.U32 R3, R3, R5, RZ ;  /* 0x0000000503037227 */ /* 0x000fc800078e00ff */
[----:B------:R-:W-:-:S04]  /*0110*/  IMAD.MOV R3, RZ, RZ, -R3 ;  /* 0x000000ffff037224 */ /* 0x000fc800078e0a03 */
[----:B------:R-:W-:-:S05]  /*0120*/  IMAD R3, R6, R3, R5 ;  /* 0x0000000306037224 */ /* 0x000fca00078e0205 */
[----:B------:R-:W-:-:S13]  /*0130*/  ISETP.GT.U32.AND P0, PT, R6, R3, PT ;  /* 0x000000030600720c */ /* 0x000fda0003f04070 */
[----:B------:R-:W-:Y:S01]  /*0140*/  @!P0 IMAD.IADD R3, R3, 0x1, -R6 ;  /* 0x0000000103038824 */ /* 0x000fe200078e0a06 */
[----:B------:R-:W-:-:S04]  /*0150*/  ISETP.NE.AND P0, PT, R8, RZ, PT ;  /* 0x000000ff0800720c */ /* 0x000fc80003f05270 */
[----:B------:R-:W-:-:S13]  /*0160*/  ISETP.GT.U32.AND P1, PT, R6, R3, PT ;  /* 0x000000030600720c */ /* 0x000fda0003f24070 */
[----:B------:R-:W-:-:S04]  /*0170*/  @!P1 IMAD.IADD R3, R3, 0x1, -R6 ;  /* 0x0000000103039824 */ /* 0x000fc800078e0a06 */
[----:B------:R-:W-:Y:S01]  /*0180*/  @!P2 IMAD.MOV R3, RZ, RZ, -R3 ;  /* 0x000000ffff03a224 */ /* 0x000fe200078e0a03 */
[----:B------:R-:W-:-:S04]  /*0190*/  @!P0 LOP3.LUT R3, RZ, R8, RZ, 0x33, !PT ;  /* 0x00000008ff038212 */ /* 0x000fc800078e33ff */
[----:B------:R-:W-:-:S13]  /*01a0*/  ISETP.GT.AND P0, PT, R3, 0xf, PT ;  /* 0x0000000f0300780c */ /* 0x000fda0003f04270 */
[----:B--2---:R-:W-:Y:S05]  /*01b0*/  @P0 BRA `(.L_x_0) ;  /* 0x0000005000f40947 */ /* 0x004fea0003800000 */
[----:B------:R-:W-:-:S13]  /*01c0*/  ISETP.GT.AND P0, PT, R3, 0x7, PT ;  /* 0x000000070300780c */ /* 0x000fda0003f04270 */
[----:B------:R-:W-:Y:S05]  /*01d0*/  @P0 BRA `(.L_x_1) ;  /* 0x0000002800740947 */ /* 0x000fea0003800000 */
[----:B------:R-:W-:-:S13]  /*01e0*/  ISETP.GT.AND P0, PT, R3, 0x3, PT ;  /* 0x000000030300780c */ /* 0x000fda0003f04270 */
[----:B------:R-:W-:Y:S05]  /*01f0*/  @P0 BRA `(.L_x_2) ;  /* 0x0000001400340947 */ /* 0x000fea0003800000 */
[----:B------:R-:W-:-:S13]  /*0200*/  ISETP.GT.AND P0, PT, R3, 0x1, PT ;  /* 0x000000010300780c */ /* 0x000fda0003f04270 */
[----:B------:R-:W-:Y:S05]  /*0210*/  @P0 BRA `(.L_x_3) ;  /* 0x0000000800940947 */ /* 0x000fea0003800000 */
[----:B------:R-:W-:-:S05]  /*0220*/  VIMNMX.U32 R2, PT, PT, R3, 0x2, PT ;  /* 0x0000000203027848 */ /* 0x000fca0003fe0000 */
[----:B------:R-:W-:-:S04]  /*0230*/  IMAD.SHL.U32 R4, R2, 0x4, RZ ;  /* 0x0000000402047824 */ /* 0x000fc800078e00ff */
[----:B------:R-:W0:Y:S02]  /*0240*/  LDC R2, c[0x2][R4] ;  /* 0x0080000004027b82 */ /* 0x000e240000000800 */
[----:B0-----:R-:W-:-:S04]  /*0250*/  SHF.R.S32.HI R3, RZ, 0x1f, R2 ;  /* 0x0000001fff037819 */ /* 0x001fc80000011402 */
.L_x_209:
[----:B------:R-:W-:Y:S05]  /*0260*/  BRX R2 -0x270                               (*"BRANCH_TARGETS .L_x_210,.L_x_211,.L_x_4"*) ;  /* 0xfffffffc02647949 */ /* 0x000fea000383ffff */
.L_x_211:
[----:B------:R-:W0:Y:S08]  /*0270*/  S2UR UR6, SR_CTAID.X ;  /* 0x00000000000679c3 */ /* 0x000e300000002500 */
[----:B------:R-:W0:Y:S08]  /*0280*/  LDC R5, c[0x0][0x360] ;  /* 0x0000d800ff057b82 */ /* 0x000e300000000800 */
[----:B------:R-:W1:Y:S08]  /*0290*/  LDC.64 R2, c[0x0][0x388] ;  /* 0x0000e200ff027b82 */ /* 0x000e700000000a00 */
[----:B------:R-:W2:Y:S01]  /*02a0*/  LDC R4, c[0x0][0x394] ;  /* 0x0000e500ff047b82 */ /* 0x000ea20000000800 */
[----:B0-----:R-:W-:-:S04]  /*02b0*/  IMAD R5, R5, UR6, R0 ;  /* 0x0000000605057c24 */ /* 0x001fc8000f8e0200 */
[----:B-1----:R-:W-:Y:S01]  /*02c0*/  IMAD.WIDE.U32 R2, R5, 0x4, R2 ;  /* 0x0000000405027825 */ /* 0x002fe200078e0002 */
[----:B------:R-:W-:-:S05]  /*02d0*/  I2FP.F32.U32 R5, R5 ;  /* 0x0000000500057245 */ /* 0x000fca0000201000 */
[----:B------:R0:W-:Y:S01]  /*02e0*/  STG.E desc[UR4][R2.64], R5 ;  /* 0x0000000502007986 */ /* 0x0001e2000c101904 */
[----:B--2---:R-:W-:-:S13]  /*02f0*/  ISETP.GE.AND P0, PT, R4, 0x1, PT ;  /* 0x000000010400780c */ /* 0x004fda0003f06270 */
[----:B0-----:R-:W-:Y:S05]  /*0300*/  @!P0 BRA `(.L_x_4) ;  /* 0x000000a400748947 */ /* 0x001fea0003800000 */
[----:B------:R-:W-:-:S05]  /*0310*/  VIADD R0, R4, 0xffffffff ;  /* 0xffffffff04007836 */ /* 0x000fca0000000000 */
[----:B------:R-:W-:Y:S02]  /*0320*/  ISETP.GE.U32.AND P0, PT, R0, 0x3, PT ;  /* 0x000000030000780c */ /* 0x000fe40003f06070 */
[----:B------:R-:W-:-:S11]  /*0330*/  LOP3.LUT R0, R4, 0x3, RZ, 0xc0, !PT ;  /* 0x0000000304007812 */ /* 0x000fd600078ec0ff */
[----:B------:R-:W-:Y:S05]  /*0340*/  @!P0 BRA `(.L_x_5) ;  /* 0x0000000000d48947 */ /* 0x000fea0003800000 */
[----:B------:R-:W-:-:S05]  /*0350*/  LOP3.LUT R2, R4, 0x7ffffffc, RZ, 0xc0, !PT ;  /* 0x7ffffffc04027812 */ /* 0x000fca00078ec0ff */
[----:B------:R-:W-:-:S05]  /*0360*/  IMAD.MOV R2, RZ, RZ, -R2 ;  /* 0x000000ffff027224 */ /* 0x000fca00078e0a02 */
[----:B------:R-:W-:-:S13]  /*0370*/  ISETP.GE.AND P0, PT, R2, RZ, PT ;  /* 0x000000ff0200720c */ /* 0x000fda0003f06270 */
[----:B------:R-:W-:Y:S05]  /*0380*/  @P0 BRA `(.L_x_6) ;  /* 0x0000000000a40947 */ /* 0x000fea0003800000 */
[----:B------:R-:W-:Y:S01]  /*0390*/  IMAD.MOV R3, RZ, RZ, -R2 ;  /* 0x000000ffff037224 */ /* 0x000fe200078e0a02 */
[----:B------:R-:W-:-:S04]  /*03a0*/  PLOP3.LUT P0, PT, PT, PT, PT, 0x80, 0x8 ;  /* 0x000000000008781c */ /* 0x000fc80003f0f070 */
[----:B------:R-:W-:-:S13]  /*03b0*/  ISETP.GT.AND P1, PT, R3, 0xc, PT ;  /* 0x0000000c0300780c */ /* 0x000fda0003f24270 */
[----:B------:R-:W-:Y:S05]  /*03c0*/  @!P1 BRA `(.L_x_7) ;  /* 0x0000000000549947 */ /* 0x000fea0003800000 */
[----:B------:R-:W-:-:S13]  /*03d0*/  PLOP3.LUT P0, PT, PT, PT, PT, 0x8, 0x80 ;  /* 0x000000000080781c */ /* 0x000fda0003f0e170 */
.L_x_8:
[----:B------:R-:W-:Y:S05]  /*03e0*/  WARPSYNC.ALL ;  /* 0x0000000000007948 */ /* 0x000fea0003800000 */
[----:B------:R-:W-:Y:S01]  /*03f0*/  BAR.SYNC.DEFER_BLOCKING 0x0 ;  /* 0x0000000000007b1d */ /* 0x000fe20000010000 */
[----:B------:R-:W-:-:S07]  /*0400*/  VIADD R2, R2, 0x10 ;  /* 0x0000001002027836 */ /* 0x000fce0000000000 */
[----:B------:R-:W-:Y:S08]  /*0410*/  BAR.SYNC.DEFER_BLOCKING 0x0 ;  /* 0x0000000000007b1d */ /* 0x000ff00000010000 */
        /* <DEDUP_REMOVED lines=13> */
[----:B------:R-:W-:Y:S01]  /*04f0*/  BAR.SYNC.DEFER_BLOCKING 0x0 ;  /* 0x0000000000007b1d */ /* 0x000fe20000010000 */
[----:B------:R-:W-:-:S13]  /*0500*/  ISETP.GE.AND P1, PT, R2, -0xc, PT ;  /* 0xfffffff40200780c */ /* 0x000fda0003f26270 */
[----:B------:R-:W-:Y:S05]  /*0510*/  @!P1 BRA `(.L_x_8) ;  /* 0xfffffffc00b09947 */ /* 0x000fea000383ffff */
.L_x_7:
[----:B------:R-:W-:-:S05]  /*0520*/  IMAD.MOV R3, RZ, RZ, -R2 ;  /* 0x000000ffff037224 */ /* 0x000fca00078e0a02 */
[----:B------:R-:W-:-:S13]  /*0530*/  ISETP.GT.AND P1, PT, R3, 0x4, PT ;  /* 0x000000040300780c */ /* 0x000fda0003f24270 */
[----:B------:R-:W-:Y:S05]  /*0540*/  @!P1 BRA `(.L_x_9) ;  /* 0x00000000002c9947 */ /* 0x000fea0003800000 */
[----:B------:R-:W-:Y:S05]  /*0550*/  WARPSYNC.ALL ;  /* 0x0000000000007948 */ /* 0x000fea0003800000 */
        /* <DEDUP_REMOVED lines=8> */
[----:B------:R-:W-:Y:S01]  /*05e0*/  PLOP3.LUT P0, PT, PT, PT, PT, 0x8, 0x80 ;  /* 0x000000000080781c */ /* 0x000fe20003f0e170 */
[----:B------:R-:W-:-:S12]  /*05f0*/  VIADD R2, R2, 0x8 ;  /* 0x0000000802027836 */ /* 0x000fd80000000000 */
.L_x_9:
[----:B------:R-:W-:-:S13]  /*0600*/  ISETP.EQ.AND P1, PT, R2, RZ, PT ;  /* 0x000000ff0200720c */ /* 0x000fda0003f22270 */
[----:B------:R-:W-:Y:S05]  /*0610*/  @!P0 BRA P1, `(.L_x_5) ;  /* 0x0000000000208947 */ /* 0x000fea0000800000 */
.L_x_6:
[----:B------:R-:W-:Y:S05]  /*0620*/  WARPSYNC.ALL ;  /* 0x0000000000007948 */ /* 0x000fea0003800000 */
[----:B------:R-:W-:Y:S01]  /*0630*/  BAR.SYNC.DEFER_BLOCKING 0x0 ;  /* 0x0000000000007b1d */ /* 0x000fe20000010000 */
[----:B------:R-:W-:-:S07]  /*0640*/  VIADD R2, R2, 0x4 ;  /* 0x0000000402027836 */ /* 0x000fce0000000000 */
[----:B------:R-:W-:Y:S08]  /*0650*/  BAR.SYNC.DEFER_BLOCKING 0x0 ;  /* 0x0000000000007b1d */ /* 0x000ff00000010000 */
[----:B------:R-:W-:Y:S08]  /*0660*/  BAR.SYNC.DEFER_BLOCKING 0x0 ;  /* 0x0000000000007b1d */ /* 0x000ff00000010000 */
[----:B------:R-:W-:Y:S01]  /*0670*/  BAR.SYNC.DEFER_BLOCKING 0x0 ;  /* 0x0000000000007b1d */ /* 0x000fe20000010000 */
[----:B------:R-:W-:-:S13]  /*0680*/  ISETP.NE.AND P0, PT, R2, RZ, PT ;  /* 0x000000ff0200720c */ /* 0x000fda0003f05270 */
[----:B------:R-:W-:Y:S05]  /*0690*/  @P0 BRA `(.L_x_6) ;  /* 0xfffffffc00e00947 */ /* 0x000fea000383ffff */
.L_x_5:
[----:B------:R-:W-:-:S13]  /*06a0*/  ISETP.NE.AND P0, PT, R0, RZ, PT ;  /* 0x000000ff0000720c */ /* 0x000fda0003f05270 */
[----:B------:R-:W-:Y:S05]  /*06b0*/  @!P0 BRA `(.L_x_4) ;  /* 0x000000a000888947 */ /* 0x000fea0003800000 */
[----:B------:R-:W-:Y:S01]  /*06c0*/  IADD3 R0, PT, PT, -R0, 0x1, RZ ;  /* 0x0000000100007810 */ /* 0x000fe20007ffe1ff */
[----:B------:R-:W-:Y:S05]  /*06d0*/  WARPSYNC.ALL ;  /* 0x0000000000007948 */ /* 0x000fea0003800000 */
[----:B------:R-:W-:Y:S01]  /*06e0*/  BAR.SYNC.DEFER_BLOCKING 0x0 ;  /* 0x0000000000007b1d */ /* 0x000fe20000010000 */
[----:B------:R-:W-:-:S13]  /*06f0*/  ISETP.NE.AND P0, PT, R0, RZ, PT ;  /* 0x000000ff0000720c */ /* 0x000fda0003f05270 */
[----:B------:R-:W-:Y:S05]  /*0700*/  @!P0 BRA `(.L_x_4) ;  /* 0x000000a000748947 */ /* 0x000fea0003800000 */
.L_x_10:
[----:B------:R-:W-:Y:S01]  /*0710*/  VIADD R0, R0, 0x1 ;  /* 0x0000000100007836 */ /* 0x000fe20000000000 */
[----:B------:R-:W-:Y:S04]  /*0720*/  BAR.SYNC.DEFER_BLOCKING 0x0 ;  /* 0x0000000000007b1d */ /* 0x000fe80000010000 */
[----:B------:R-:W-:Y:S02]  /*0730*/  ISETP.NE.AND P0, PT, R0, RZ, PT ;  /* 0x000000ff0000720c */ /* 0x000fe40003f05270 */
[----:B------:R-:W-:Y:S11]  /*0740*/  WARPSYNC.ALL ;  /* 0x0000000000007948 */ /* 0x000ff60003800000 */
[----:B------:R-:W-:Y:S05]  /*0750*/  @P0 BRA `(.L_x_10) ;  /* 0xfffffffc00ec0947 */ /* 0x000fea000383ffff */
[----:B------:R-:W-:Y:S05]  /*0760*/  BRA `(.L_x_4) ;  /* 0x000000a0005c7947 */ /* 0x000fea0003800000 */
.L_x_210:
        /* <DEDUP_REMOVED lines=10> */
[C---:B------:R-:W-:Y:S01]  /*0810*/  VIADD R0, R4.reuse, 0xffffffff ;  /* 0xffffffff04007836 */ /* 0x040fe20000000000 */
[----:B------:R-:W-:-:S04]  /*0820*/  LOP3.LUT R2, R4, 0x3, RZ, 0xc0, !PT ;  /* 0x0000000304027812 */ /* 0x000fc800078ec0ff */
[----:B------:R-:W-:-:S13]  /*0830*/  ISETP.GE.U32.AND P0, PT, R0, 0x3, PT ;  /* 0x000000030000780c */ /* 0x000fda0003f06070 */
        /* <DEDUP_REMOVED lines=10> */
.L_x_14:
        /* <DEDUP_REMOVED lines=20> */
.L_x_13:
        /* <DEDUP_REMOVED lines=14> */
.L_x_15:
[----:B------:R-:W-:-:S13]  /*0b00*/  ISETP.EQ.AND P1, PT, R0, RZ, PT ;  /* 0x000000ff0000720c */ /* 0x000fda0003f22270 */
[----:B------:R-:W-:Y:S05]  /*0b10*/  @!P0 BRA P1, `(.L_x_11) ;  /* 0x0000000000208947 */ /* 0x000fea0000800000 */
.L_x_12:
        /* <DEDUP_REMOVED lines=8> */
.L_x_11:
[----:B------:R-:W-:-:S13]  /*0ba0*/  ISETP.NE.AND P0, PT, R2, RZ, PT ;  /* 0x000000ff0200720c */ /* 0x000fda0003f05270 */
[----:B------:R-:W-:Y:S05]  /*0bb0*/  @!P0 BRA `(.L_x_4) ;  /* 0x0000009c00488947 */ /* 0x000fea0003800000 */
[----:B------:R-:W-:Y:S01]  /*0bc0*/  IADD3 R0, PT, PT, -R2, 0x1, RZ ;  /* 0x0000000102007810 */ /* 0x000fe20007ffe1ff */
[----:B------:R-:W-:Y:S05]  /*0bd0*/  WARPSYNC.ALL ;  /* 0x0000000000007948 */ /* 0x000fea0003800000 */
[----:B------:R-:W-:Y:S01]  /*0be0*/  BAR.SYNC.DEFER_BLOCKING 0x0 ;  /* 0x0000000000007b1d */ /* 0x000fe20000010000 */
[----:B------:R-:W-:-:S13]  /*0bf0*/  ISETP.NE.AND P0, PT, R0, RZ, PT ;  /* 0x000000ff0000720c */ /* 0x000fda0003f05270 */
[----:B------:R-:W-:Y:S05]  /*0c00*/  @!P0 BRA `(.L_x_4) ;  /* 0x0000009c00348947 */ /* 0x000fea0003800000 */
.L_x_16:
[----:B------:R-:W-:Y:S01]  /*0c10*/  VIADD R0, R0, 0x1 ;  /* 0x0000000100007836 */ /* 0x000fe20000000000 */
[----:B------:R-:W-:Y:S04]  /*0c20*/  BAR.SYNC.DEFER_BLOCKING 0x0 ;  /* 0x0000000000007b1d */ /* 0x000fe80000010000 */
[----:B------:R-:W-:Y:S02]  /*0c30*/  ISETP.NE.AND P0, PT, R0, RZ, PT ;  /* 0x000000ff0000720c */ /* 0x000fe40003f05270 */
[----:B------:R-:W-:Y:S11]  /*0c40*/  WARPSYNC.ALL ;  /* 0x0000000000007948 */ /* 0x000ff60003800000 */
[----:B------:R-:W-:Y:S05]  /*0c50*/  @P0 BRA `(.L_x_16) ;  /* 0xfffffffc00ec0947 */ /* 0x000fea000383ffff */
[----:B------:R-:W-:Y:S05]  /*0c60*/  BRA `(.L_x_4) ;  /* 0x0000009c001c7947 */ /* 0x000fea0003800000 */
.L_x_3:
[----:B------:R-:W-:-:S05]  /*0c70*/  IMAD.MOV.U32 R2, RZ, RZ, -0x2 ;  /* 0xfffffffeff027424 */ /* 0x000fca00078e00ff */
[----:B------:R-:W-:-:S05]  /*0c80*/  VIADDMNMX.U32 R2, R3, R2, 0x2, PT ;  /* 0x0000000203027446 */ /* 0x000fca0003800002 */
[----:B------:R-:W-:-:S04]  /*0c90*/  IMAD.SHL.U32 R4, R2, 0x4, RZ ;  /* 0x0000000402047824 */ /* 0x000fc800078e00ff */
[----:B------:R-:W0:Y:S02]  /*0ca0*/  LDC R2, c[0x2][R4+0xc] ;  /* 0x0080030004027b82 */ /* 0x000e240000000800 */
[----:B0-----:R-:W-:-:S04]  /*0cb0*/  SHF.R.S32.HI R3, RZ, 0x1f, R2 ;  /* 0x0000001fff037819 */ /* 0x001fc80000011402 */
.L_x_213:
[----:B------:R-:W-:Y:S05]  /*0cc0*/  BRX R2 -0xcd0                               (*"BRANCH_TARGETS .L_x_214,.L_x_215,.L_x_4"*) ;  /* 0xfffffff002cc7949 */ /* 0x000fea000383ffff */
.L_x_215:
        /* <DEDUP_REMOVED lines=23> */
.L_x_20:
        /* <DEDUP_REMOVED lines=20> */
.L_x_19:
        /* <DEDUP_REMOVED lines=14> */
.L_x_21:
[----:B------:R-:W-:-:S13]  /*1060*/  ISETP.EQ.AND P1, PT, R0, RZ, PT ;  /* 0x000000ff0000720c */ /* 0x000fda0003f22270 */
[----:B------:R-:W-:Y:S05]  /*1070*/  @!P0 BRA P1, `(.L_x_17) ;  /* 0x0000000000208947 */ /* 0x000fea0000800000 */
.L_x_18:
        /* <DEDUP_REMOVED lines=8> */
.L_x_17:
[----:B------:R-:W-:-:S13]  /*1100*/  ISETP.NE.AND P0, PT, R2, RZ, PT ;  /* 0x000000ff0200720c */ /* 0x000fda0003f05270 */
[----:B------:R-:W-:Y:S05]  /*1110*/  @!P0 BRA `(.L_x_4) ;  /* 0x0000009400f08947 */ /* 0x000fea0003800000 */
[----:B------:R-:W-:Y:S01]  /*1120*/  IADD3 R0, PT, PT, -R2, 0x1, RZ ;  /* 0x0000000102007810 */ /* 0x000fe20007ffe1ff */
[----:B------:R-:W-:Y:S05]  /*1130*/  WARPSYNC.ALL ;  /* 0x0000000000007948 */ /* 0x000fea0003800000 */
[----:B------:R-:W-:Y:S01]  /*1140*/  BAR.SYNC.DEFER_BLOCKING 0x0 ;  /* 0x0000000000007b1d */ /* 0x000fe20000010000 */
[----:B------:R-:W-:-:S13]  /*1150*/  ISETP.NE.AND P0, PT, R0, RZ, PT ;  /* 0x000000ff0000720c */ /* 0x000fda0003f05270 */
[----:B------:R-:W-:Y:S05]  /*1160*/  @!P0 BRA `(.L_x_4) ;  /* 0x0000009400dc8947 */ /* 0x000fea0003800000 */
.L_x_22:
[----:B------:R-:W-:Y:S01]  /*1170*/  VIADD R0, R0, 0x1 ;  /* 0x0000000100007836 */ /* 0x000fe20000000000 */
[----:B------:R-:W-:Y:S04]  /*1180*/  BAR.SYNC.DEFER_BLOCKING 0x0 ;  /* 0x0000000000007b1d */ /* 0x000fe80000010000 */
[----:B------:R-:W-:Y:S02]  /*1190*/  ISETP.NE.AND P0, PT, R0, RZ, PT ;  /* 0x000000ff0000720c */ /* 0x000fe40003f05270 */
[----:B------:R-:W-:Y:S11]  /*11a0*/  WARPSYNC.ALL ;  /* 0x0000000000007948 */ /* 0x000ff60003800000 */
[----:B------:R-:W-:Y:S05]  /*11b0*/  @P0 BRA `(.L_x_22) ;  /* 0xfffffffc00ec0947 */ /* 0x000fea000383ffff */
[----:B------:R-:W-:Y:S05]  /*11c0*/  BRA `(.L_x_4) ;  /* 0x0000009400c47947 */ /* 0x000fea0003800000 */
.L_x_214:
        /* <DEDUP_REMOVED lines=23> */
.L_x_26:
        /* <DEDUP_REMOVED lines=20> */
.L_x_25:
        /* <DEDUP_REMOVED lines=14> */
.L_x_27:
[----:B------:R-:W-:-:S13]  /*1560*/  ISETP.EQ.AND P1, PT, R0, RZ, PT ;  /* 0x000000ff0000720c */ /* 0x000fda0003f22270 */
[----:B------:R-:W-:Y:S05]  /*1570*/  @!P0 BRA P1, `(.L_x_23) ;  /* 0x0000000000208947 */ /* 0x000fea0000800000 */
.L_x_24:
        /* <DEDUP_REMOVED lines=8> */
.L_x_23:
[----:B------:R-:W-:-:S13]  /*1600*/  ISETP.NE.AND P0, PT, R2, RZ, PT ;  /* 0x000000ff0200720c */ /* 0x000fda0003f05270 */
[----:B------:R-:W-:Y:S05]  /*1610*/  @!P0 BRA `(.L_x_4) ;  /* 0x0000009000b08947 */ /* 0x000fea0003800000 */
[----:B------:R-:W-:Y:S01]  /*1620*/  IADD3 R0, PT, PT, -R2, 0x1, RZ ;  /* 0x0000000102007810 */ /* 0x000fe20007ffe1ff */
[----:B------:R-:W-:Y:S05]  /*1630*/  WARPSYNC.ALL ;  /* 0x0000000000007948 */ /* 0x000fea0003800000 */
[----:B------:R-:W-:Y:S01]  /*1640*/  BAR.SYNC.DEFER_BLOCKING 0x0 ;  /* 0x0000000000007b1d */ /* 0x000fe20000010000 */
[----:B------:R-:W-:-:S13]  /*1650*/  ISETP.NE.AND P0, PT, R0, RZ, PT ;  /* 0x000000ff0000720c */ /* 0x000fda0003f05270 */
[----:B------:R-:W-:Y:S05]  /*1660*/  @!P0 BRA `(.L_x_4) ;  /* 0x00000090009c8947 */ /* 0x000fea0003800000 */
.L_x_28:
[----:B------:R-:W-:Y:S01]  /*1670*/  VIADD R0, R0, 0x1 ;  /* 0x0000000100007836 */ /* 0x000fe20000000000 */
[----:B------:R-:W-:Y:S04]  /*1680*/  BAR.SYNC.DEFER_BLOCKING 0x0 ;  /* 0x0000000000007b1d */ /* 0x000fe80000010000 */
[----:B------:R-:W-:Y:S02]  /*1690*/  ISETP.NE.AND P0, PT, R0, RZ, PT ;  /* 0x000000ff0000720c */ /* 0x000fe40003f05270 */
[----:B------:R-:W-:Y:S11]  /*16a0*/  WARPSYNC.ALL ;  /* 0x0000000000007948 */ /* 0x000ff60003800000 */
[----:B------:R-:W-:Y:S05]  /*16b0*/  @P0 BRA `(.L_x_28) ;  /* 0xfffffffc00ec0947 */ /* 0x000fea000383ffff */
[----:B------:R-:W-:Y:S05]  /*16c0*/  BRA `(.L_x_4) ;  /* 0x0000009000847947 */ /* 0x000fea0003800000 */
.L_x_2:
[----:B------:R-:W-:-:S13]  /*16d0*/  ISETP.GT.AND P0, PT, R3, 0x5, PT ;  /* 0x000000050300780c */ /* 0x000fda0003f04270 */
[----:B------:R-:W-:Y:S05]  /*16e0*/  @P0 BRA `(.L_x_29) ;  /* 0x0000000800980947 */ /* 0x000fea0003800000 */
[----:B------:R-:W-:-:S05]  /*16f0*/  IMAD.MOV.U32 R2, RZ, RZ, -0x4 ;  /* 0xfffffffcff027424 */ /* 0x000fca00078e00ff */
[----:B------:R-:W-:-:S05]  /*1700*/  VIADDMNMX.U32 R2, R3, R2, 0x2, PT ;  /* 0x0000000203027446 */ /* 0x000fca0003800002 */
[----:B------:R-:W-:-:S04]  /*1710*/  IMAD.SHL.U32 R4, R2, 0x4, RZ ;  /* 0x0000000402047824 */ /* 0x000fc800078e00ff */
[----:B------:R-:W0:Y:S02]  /*1720*/  LDC R2, c[0x2][R4+0x18] ;  /* 0x0080060004027b82 */ /* 0x000e240000000800 */
[----:B0-----:R-:W-:-:S04]  /*1730*/  SHF.R.S32.HI R3, RZ, 0x1f, R2 ;  /* 0x0000001fff037819 */ /* 0x001fc80000011402 */
.L_x_217:
[----:B------:R-:W-:Y:S05]  /*1740*/  BRX R2 -0x1750                              (*"BRANCH_TARGETS .L_x_218,.L_x_219,.L_x_4"*) ;  /* 0xffffffe8022c7949 */ /* 0x000fea000383ffff */
.L_x_219:
        /* <DEDUP_REMOVED lines=23> */
.L_x_33:
        /* <DEDUP_REMOVED lines=20> */
.L_x_32:
        /* <DEDUP_REMOVED lines=14> */
.L_x_34:
[----:B------:R-:W-:-:S13]  /*1ae0*/  ISETP.EQ.AND P1, PT, R0, RZ, PT ;  /* 0x000000ff0000720c */ /* 0x000fda0003f22270 */
[----:B------:R-:W-:Y:S05]  /*1af0*/  @!P0 BRA P1, `(.L_x_30) ;  /* 0x0000000000208947 */ /* 0x000fea0000800000 */
.L_x_31:
        /* <DEDUP_REMOVED lines=8> */
.L_x_30:
[----:B------:R-:W-:-:S13]  /*1b80*/  ISETP.NE.AND P0, PT, R2, RZ, PT ;  /* 0x000000ff0200720c */ /* 0x000fda0003f05270 */
[----:B------:R-:W-:Y:S05]  /*1b90*/  @!P0 BRA `(.L_x_4) ;  /* 0x0000008c00508947 */ /* 0x000fea0003800000 */
[----:B------:R-:W-:Y:S01]  /*1ba0*/  IADD3 R0, PT, PT, -R2, 0x1, RZ ;  /* 0x0000000102007810 */ /* 0x000fe20007ffe1ff */
[----:B------:R-:W-:Y:S05]  /*1bb0*/  WARPSYNC.ALL ;  /* 0x0000000000007948 */ /* 0x000fea0003800000 */
[----:B------:R-:W-:Y:S01]  /*1bc0*/  BAR.SYNC.DEFER_BLOCKING 0x0 ;  /* 0x0000000000007b1d */ /* 0x000fe20000010000 */
[----:B------:R-:W-:-:S13]  /*1bd0*/  ISETP.NE.AND P0, PT, R0, RZ, PT ;  /* 0x000000ff0000720c */ /* 0x000fda0003f05270 */
[----:B------:R-:W-:Y:S05]  /*1be0*/  @!P0 BRA `(.L_x_4) ;  /* 0x0000008c003c8947 */ /* 0x000fea0003800000 */
.L_x_35:
[----:B------:R-:W-:Y:S01]  /*1bf0*/  VIADD R0, R0, 0x1 ;  /* 0x0000000100007836 */ /* 0x000fe20000000000 */
[----:B------:R-:W-:Y:S04]  /*1c00*/  BAR.SYNC.DEFER_BLOCKING 0x0 ;  /* 0x0000000000007b1d */ /* 0x000fe80000010000 */
[----:B------:R-:W-:Y:S02]  /*1c10*/  ISETP.NE.AND P0, PT, R0, RZ, PT ;  /* 0x000000ff0000720c */ /* 0x000fe40003f05270 */
[----:B------:R-:W-:Y:S11]  /*1c20*/  WARPSYNC.ALL ;  /* 0x0000000000007948 */ /* 0x000ff60003800000 */
[----:B------:R-:W-:Y:S05]  /*1c30*/  @P0 BRA `(.L_x_35) ;  /* 0xfffffffc00ec0947 */ /* 0x000fea000383ffff */
[----:B------:R-:W-:Y:S05]  /*1c40*/  BRA `(.L_x_4) ;  /* 0x0000008c00247947 */ /* 0x000fea0003800000 */
.L_x_218:
        /* <DEDUP_REMOVED lines=23> */
.L_x_39:
        /* <DEDUP_REMOVED lines=20> */
.L_x_38:
        /* <DEDUP_REMOVED lines=14> */
.L_x_40:
[----:B------:R-:W-:-:S13]  /*1fe0*/  ISETP.EQ.AND P1, PT, R0, RZ, PT ;  /* 0x000000ff0000720c */ /* 0x000fda0003f22270 */
[----:B------:R-:W-:Y:S05]  /*1ff0*/  @!P0 BRA P1, `(.L_x_36) ;  /* 0x0000000000208947 */ /* 0x000fea0000800000 */
.L_x_37:
        /* <DEDUP_REMOVED lines=8> */
.L_x_36:
[----:B------:R-:W-:-:S13]  /*2080*/  ISETP.NE.AND P0, PT, R2, RZ, PT ;  /* 0x000000ff0200720c */ /* 0x000fda0003f05270 */
[----:B------:R-:W-:Y:S05]  /*2090*/  @!P0 BRA `(.L_x_4) ;  /* 0x0000008800108947 */ /* 0x000fea0003800000 */
[----:B------:R-:W-:Y:S01]  /*20a0*/  IADD3 R0, PT, PT, -R2, 0x1, RZ ;  /* 0x0000000102007810 */ /* 0x000fe20007ffe1ff */
[----:B------:R-:W-:Y:S05]  /*20b0*/  WARPSYNC.ALL ;  /* 0x0000000000007948 */ /* 0x000fea0003800000 */
[----:B------:R-:W-:Y:S01]  /*20c0*/  BAR.SYNC.DEFER_BLOCKING 0x0 ;  /* 0x0000000000007b1d */ /* 0x000fe20000010000 */
[----:B------:R-:W-:-:S13]  /*20d0*/  ISETP.NE.AND P0, PT, R0, RZ, PT ;  /* 0x000000ff0000720c */ /* 0x000fda0003f05270 */
[----:B------:R-:W-:Y:S05]  /*20e0*/  @!P0 BRA `(.L_x_4) ;  /* 0x0000008400fc8947 */ /* 0x000fea0003800000 */
.L_x_41:
[----:B------:R-:W-:Y:S01]  /*20f0*/  VIADD R0, R0, 0x1 ;  /* 0x0000000100007836 */ /* 0x000fe20000000000 */
[----:B------:R-:W-:Y:S04]  /*2100*/  BAR.SYNC.DEFER_BLOCKING 0x0 ;  /* 0x0000000000007b1d */ /* 0x000fe80000010000 */
[----:B------:R-:W-:Y:S02]  /*2110*/  ISETP.NE.AND P0, PT, R0, RZ, PT ;  /* 0x000000ff0000720c */ /* 0x000fe40003f05270 */
[----:B------:R-:W-:Y:S11]  /*2120*/  WARPSYNC.ALL ;  /* 0x0000000000007948 */ /* 0x000ff60003800000 */
[----:B------:R-:W-:Y:S05]  /*2130*/  @P0 BRA `(.L_x_41) ;  /* 0xfffffffc00ec0947 */ /* 0x000fea000383ffff */
[----:B------:R-:W-:Y:S05]  /*2140*/  BRA `(.L_x_4) ;  /* 0x0000008400e47947 */ /* 0x000fea0003800000 */
.L_x_29:
[----:B------:R-:W-:-:S05]  /*2150*/  IMAD.MOV.U32 R2, RZ, RZ, -0x6 ;  /* 0xfffffffaff027424 */ /* 0x000fca00078e00ff */
[----:B------:R-:W-:-:S05]  /*2160*/  VIADDMNMX.U32 R2, R3, R2, 0x2, PT ;  /* 0x0000000203027446 */ /* 0x000fca0003800002 */
[----:B------:R-:W-:-:S04]  /*2170*/  IMAD.SHL.U32 R4, R2, 0x4, RZ ;  /* 0x0000000402047824 */ /* 0x000fc800078e00ff */
[----:B------:R-:W0:Y:S02]  /*2180*/  LDC R2, c[0x2][R4+0x24] ;  /* 0x0080090004027b82 */ /* 0x000e240000000800 */
[----:B0-----:R-:W-:-:S04]  /*2190*/  SHF.R.S32.HI R3, RZ, 0x1f, R2 ;  /* 0x0000001fff037819 */ /* 0x001fc80000011402 */
.L_x_221:
[----:B------:R-:W-:Y:S05]  /*21a0*/  BRX R2 -0x21b0                              (*"BRANCH_TARGETS .L_x_222,.L_x_223,.L_x_4"*) ;  /* 0xffffffdc02947949 */ /* 0x000fea000383ffff */
.L_x_223:
        /* <DEDUP_REMOVED lines=23> */
.L_x_45:
        /* <DEDUP_REMOVED lines=20> */
.L_x_44:
        /* <DEDUP_REMOVED lines=14> */
.L_x_46:
[----:B------:R-:W-:-:S13]  /*2540*/  ISETP.EQ.AND P1, PT, R0, RZ, PT ;  /* 0x000000ff0000720c */ /* 0x000fda0003f22270 */
[----:B------:R-:W-:Y:S05]  /*2550*/  @!P0 BRA P1, `(.L_x_42) ;  /* 0x0000000000208947 */ /* 0x000fea0000800000 */
.L_x_43:
        /* <DEDUP_REMOVED lines=8> */
.L_x_42:
[----:B------:R-:W-:-:S13]  /*25e0*/  ISETP.NE.AND P0, PT, R2, RZ, PT ;  /* 0x000000ff0200720c */ /* 0x000fda0003f05270 */
[----:B------:R-:W-:Y:S05]  /*25f0*/  @!P0 BRA `(.L_x_4) ;  /* 0x0000008000b88947 */ /* 0x000fea0003800000 */
[----:B------:R-:W-:Y:S01]  /*2600*/  IADD3 R0, PT, PT, -R2, 0x1, RZ ;  /* 0x0000000102007810 */ /* 0x000fe20007ffe1ff */
[----:B------:R-:W-:Y:S05]  /*2610*/  WARPSYNC.ALL ;  /* 0x0000000000007948 */ /* 0x000fea0003800000 */
[----:B------:R-:W-:Y:S01]  /*2620*/  BAR.SYNC.DEFER_BLOCKING 0x0 ;  /* 0x0000000000007b1d */ /* 0x000fe20000010000 */
[----:B------:R-:W-:-:S13]  /*2630*/  ISETP.NE.AND P0, PT, R0, RZ, PT ;  /* 0x000000ff0000720c */ /* 0x000fda0003f05270 */
[----:B------:R-:W-:Y:S05]  /*2640*/  @!P0 BRA `(.L_x_4) ;  /* 0x0000008000a48947 */ /* 0x000fea0003800000 */
.L_x_47:
[----:B------:R-:W-:Y:S01]  /*2650*/  VIADD R0, R0, 0x1 ;  /* 0x0000000100007836 */ /* 0x000fe20000000000 */
[----:B------:R-:W-:Y:S04]  /*2660*/  BAR.SYNC.DEFER_BLOCKING 0x0 ;  /* 0x0000000000007b1d */ /* 0x000fe80000010000 */
[----:B------:R-:W-:Y:S02]  /*2670*/  ISETP.NE.AND P0, PT, R0, RZ, PT ;  /* 0x000000ff0000720c */ /* 0x000fe40003f05270 */
[----:B------:R-:W-:Y:S11]  /*2680*/  WARPSYNC.ALL ;  /* 0x0000000000007948 */ /* 0x000ff60003800000 */
[----:B------:R-:W-:Y:S05]  /*2690*/  @P0 BRA `(.L_x_47) ;  /* 0xfffffffc00ec0947 */ /* 0x000fea000383ffff */
[----:B------:R-:W-:Y:S05]  /*26a0*/  BRA `(.L_x_4) ;  /* 0x00000080008c7947 */ /* 0x000fea0003800000 */
.L_x_222:
        /* <DEDUP_REMOVED lines=23> */
.L_x_51:
        /* <DEDUP_REMOVED lines=20> */
.L_x_50:
        /* <DEDUP_REMOVED lines=14> */
.L_x_52:
[----:B------:R-:W-:-:S13]  /*2a40*/  ISETP.EQ.AND P1, PT, R0, RZ, PT ;  /* 0x000000ff0000720c */ /* 0x000fda0003f22270 */
[----:B------:R-:W-:Y:S05]  /*2a50*/  @!P0 BRA P1, `(.L_x_48) ;  /* 0x0000000000208947 */ /* 0x000fea0000800000 */
.L_x_49:
        /* <DEDUP_REMOVED lines=8> */
.L_x_48:
[----:B------:R-:W-:-:S13]  /*2ae0*/  ISETP.NE.AND P0, PT, R2, RZ, PT ;  /* 0x000000ff0200720c */ /* 0x000fda0003f05270 */
[----:B------:R-:W-:Y:S05]  /*2af0*/  @!P0 BRA `(.L_x_4) ;  /* 0x0000007c00788947 */ /* 0x000fea0003800000 */
[----:B------:R-:W-:Y:S01]  /*2b00*/  IADD3 R0, PT, PT, -R2, 0x1, RZ ;  /* 0x0000000102007810 */ /* 0x000fe20007ffe1ff */
[----:B------:R-:W-:Y:S05]  /*2b10*/  WARPSYNC.ALL ;  /* 0x0000000000007948 */ /* 0x000fea0003800000 */
[----:B------:R-:W-:Y:S01]  /*2b20*/  BAR.SYNC.DEFER_BLOCKING 0x0 ;  /* 0x0000000000007b1d */ /* 0x000fe20000010000 */
[----:B------:R-:W-:-:S13]  /*2b30*/  ISETP.NE.AND P0, PT, R0, RZ, PT ;  /* 0x000000ff0000720c */ /* 0x000fda0003f05270 */
[----:B------:R-:W-:Y:S05]  /*2b40*/  @!P0 BRA `(.L_x_4) ;  /* 0x0000007c00648947 */ /* 0x000fea0003800000 */
.L_x_53:
[----:B------:R-:W-:Y:S01]  /*2b50*/  VIADD R0, R0, 0x1 ;  /* 0x0000000100007836 */ /* 0x000fe20000000000 */
[----:B------:R-:W-:Y:S04]  /*2b60*/  BAR.SYNC.DEFER_BLOCKING 0x0 ;  /* 0x0000000000007b1d */ /* 0x000fe80000010000 */
[----:B------:R-:W-:Y:S02]  /*2b70*/  ISETP.NE.AND P0, PT, R0, RZ, PT ;  /* 0x000000ff0000720c */ /* 0x000fe40003f05270 */
[----:B------:R-:W-:Y:S11]  /*2b80*/  WARPSYNC.ALL ;  /* 0x0000000000007948 */ /* 0x000ff60003800000 */
[----:B------:R-:W-:Y:S05]  /*2b90*/  @P0 BRA `(.L_x_53) ;  /* 0xfffffffc00ec0947 */ /* 0x000fea000383ffff */
[----:B------:R-:W-:Y:S05]  /*2ba0*/  BRA `(.L_x_4) ;  /* 0x0000007c004c7947 */ /* 0x000fea0003800000 */
.L_x_1:
[----:B------:R-:W-:-:S13]  /*2bb0*/  ISETP.GT.AND P0, PT, R3, 0xb, PT ;  /* 0x0000000b0300780c */ /* 0x000fda0003f04270 */
[----:B------:R-:W-:Y:S05]  /*2bc0*/  @P0 BRA `(.L_x_54) ;  /* 0x0000001400380947 */ /* 0x000fea0003800000 */
[----:B------:R-:W-:-:S13]  /*2bd0*/  ISETP.GT.AND P0, PT, R3, 0x9, PT ;  /* 0x000000090300780c */ /* 0x000fda0003f04270 */
[----:B------:R-:W-:Y:S05]  /*2be0*/  @P0 BRA `(.L_x_55) ;  /* 0x0000000800980947 */ /* 0x000fea0003800000 */
[----:B------:R-:W-:-:S05]  /*2bf0*/  IMAD.MOV.U32 R2, RZ, RZ, -0x8 ;  /* 0xfffffff8ff027424 */ /* 0x000fca00078e00ff */
[----:B------:R-:W-:-:S05]  /*2c00*/  VIADDMNMX.U32 R2, R3, R2, 0x2, PT ;  /* 0x0000000203027446 */ /* 0x000fca0003800002 */
[----:B------:R-:W-:-:S04]  /*2c10*/  IMAD.SHL.U32 R4, R2, 0x4, RZ ;  /* 0x0000000402047824 */ /* 0x000fc800078e00ff */
[----:B------:R-:W0:Y:S02]  /*2c20*/  LDC R2, c[0x2][R4+0x30] ;  /* 0x00800c0004027b82 */ /* 0x000e240000000800 */
[----:B0-----:R-:W-:-:S04]  /*2c30*/  SHF.R.S32.HI R3, RZ, 0x1f, R2 ;  /* 0x0000001fff037819 */ /* 0x001fc80000011402 */
.L_x_225:
[----:B------:R-:W-:Y:S05]  /*2c40*/  BRX R2 -0x2c50                              (*"BRANCH_TARGETS .L_x_226,.L_x_227,.L_x_4"*) ;  /* 0xffffffd002ec7949 */ /* 0x000fea000383ffff */
.L_x_227:
        /* <DEDUP_REMOVED lines=23> */
.L_x_59:
        /* <DEDUP_REMOVED lines=20> */
.L_x_58:
        /* <DEDUP_REMOVED lines=14> */
.L_x_60:
[----:B------:R-:W-:-:S13]  /*2fe0*/  ISETP.EQ.AND P1, PT, R0, RZ, PT ;  /* 0x000000ff0000720c */ /* 0x000fda0003f22270 */
[----:B------:R-:W-:Y:S05]  /*2ff0*/  @!P0 BRA P1, `(.L_x_56) ;  /* 0x0000000000208947 */ /* 0x000fea0000800000 */
.L_x_57:
        /* <DEDUP_REMOVED lines=8> */
.L_x_56:
[----:B------:R-:W-:-:S13]  /*3080*/  ISETP.NE.AND P0, PT, R2, RZ, PT ;  /* 0x000000ff0200720c */ /* 0x000fda0003f05270 */
[----:B------:R-:W-:Y:S05]  /*3090*/  @!P0 BRA `(.L_x_4) ;  /* 0x0000007800108947 */ /* 0x000fea0003800000 */
[----:B------:R-:W-:Y:S01]  /*30a0*/  IADD3 R0, PT, PT, -R2, 0x1, RZ ;  /* 0x0000000102007810 */ /* 0x000fe20007ffe1ff */
[----:B------:R-:W-:Y:S05]  /*30b0*/  WARPSYNC.ALL ;  /* 0x0000000000007948 */ /* 0x000fea0003800000 */
[----:B------:R-:W-:Y:S01]  /*30c0*/  BAR.SYNC.DEFER_BLOCKING 0x0 ;  /* 0x0000000000007b1d */ /* 0x000fe20000010000 */
[----:B------:R-:W-:-:S13]  /*30d0*/  ISETP.NE.AND P0, PT, R0, RZ, PT ;  /* 0x000000ff0000720c */ /* 0x000fda0003f05270 */
[----:B------:R-:W-:Y:S05]  /*30e0*/  @!P0 BRA `(.L_x_4) ;  /* 0x0000007400fc8947 */ /* 0x000fea0003800000 */
.L_x_61:
[----:B------:R-:W-:Y:S01]  /*30f0*/  VIADD R0, R0, 0x1 ;  /* 0x0000000100007836 */ /* 0x000fe20000000000 */
[----:B------:R-:W-:Y:S04]  /*3100*/  BAR.SYNC.DEFER_BLOCKING 0x0 ;  /* 0x0000000000007b1d */ /* 0x000fe80000010000 */
[----:B------:R-:W-:Y:S02]  /*3110*/  ISETP.NE.AND P0, PT, R0, RZ, PT ;  /* 0x000000ff0000720c */ /* 0x000fe40003f05270 */
[----:B------:R-:W-:Y:S11]  /*3120*/  WARPSYNC.ALL ;  /* 0x0000000000007948 */ /* 0x000ff60003800000 */
[----:B------:R-:W-:Y:S05]  /*3130*/  @P0 BRA `(.L_x_61) ;  /* 0xfffffffc00ec0947 */ /* 0x000fea000383ffff */
[----:B------:R-:W-:Y:S05]  /*3140*/  BRA `(.L_x_4) ;  /* 0x0000007400e47947 */ /* 0x000fea0003800000 */
.L_x_226:
        /* <DEDUP_REMOVED lines=23> */
.L_x_65:
        /* <DEDUP_REMOVED lines=20> */
.L_x_64:
        /* <DEDUP_REMOVED lines=14> */
.L_x_66:
[----:B------:R-:W-:-:S13]  /*34e0*/  ISETP.EQ.AND P1, PT, R0, RZ, PT ;  /* 0x000000ff0000720c */ /* 0x000fda0003f22270 */
[----:B------:R-:W-:Y:S05]  /*34f0*/  @!P0 BRA P1, `(.L_x_62) ;  /* 0x0000000000208947 */ /* 0x000fea0000800000 */
.L_x_63:
        /* <DEDUP_REMOVED lines=8> */
.L_x_62:
[----:B------:R-:W-:-:S13]  /*3580*/  ISETP.NE.AND P0, PT, R2, RZ, PT ;  /* 0x000000ff0200720c */ /* 0x000fda0003f05270 */
[----:B------:R-:W-:Y:S05]  /*3590*/  @!P0 BRA `(.L_x_4) ;  /* 0x0000007000d08947 */ /* 0x000fea0003800000 */
[----:B------:R-:W-:Y:S01]  /*35a0*/  IADD3 R0, PT, PT, -R2, 0x1, RZ ;  /* 0x0000000102007810 */ /* 0x000fe20007ffe1ff */
[----:B------:R-:W-:Y:S05]  /*35b0*/  WARPSYNC.ALL ;  /* 0x0000000000007948 */ /* 0x000fea0003800000 */
[----:B------:R-:W-:Y:S01]  /*35c0*/  BAR.SYNC.DEFER_BLOCKING 0x0 ;  /* 0x0000000000007b1d */ /* 0x000fe20000010000 */
[----:B------:R-:W-:-:S13]  /*35d0*/  ISETP.NE.AND P0, PT, R0, RZ, PT ;  /* 0x000000ff0000720c */ /* 0x000fda0003f05270 */
[----:B------:R-:W-:Y:S05]  /*35e0*/  @!P0 BRA `(.L_x_4) ;  /* 0x0000007000bc8947 */ /* 0x000fea0003800000 */
.L_x_67:
[----:B------:R-:W-:Y:S01]  /*35f0*/  VIADD R0, R0, 0x1 ;  /* 0x0000000100007836 */ /* 0x000fe20000000000 */
[----:B------:R-:W-:Y:S04]  /*3600*/  BAR.SYNC.DEFER_BLOCKING 0x0 ;  /* 0x0000000000007b1d */ /* 0x000fe80000010000 */
[----:B------:R-:W-:Y:S02]  /*3610*/  ISETP.NE.AND P0, PT, R0, RZ, PT ;  /* 0x000000ff0000720c */ /* 0x000fe40003f05270 */
[----:B------:R-:W-:Y:S11]  /*3620*/  WARPSYNC.ALL ;  /* 0x0000000000007948 */ /* 0x000ff60003800000 */
[----:B------:R-:W-:Y:S05]  /*3630*/  @P0 BRA `(.L_x_67) ;  /* 0xfffffffc00ec0947 */ /* 0x000fea000383ffff */
[----:B------:R-:W-:Y:S05]  /*3640*/  BRA `(.L_x_4) ;  /* 0x0000007000a47947 */ /* 0x000fea0003800000 */
.L_x_55:
[----:B------:R-:W-:-:S05]  /*3650*/  IMAD.MOV.U32 R2, RZ, RZ, -0xa ;  /* 0xfffffff6ff027424 */ /* 0x000fca00078e00ff */
[----:B------:R-:W-:-:S05]  /*3660*/  VIADDMNMX.U32 R2, R3, R2, 0x2, PT ;  /* 0x0000000203027446 */ /* 0x000fca0003800002 */
[----:B------:R-:W-:-:S04]  /*3670*/  IMAD.SHL.U32 R4, R2, 0x4, RZ ;  /* 0x0000000402047824 */ /* 0x000fc800078e00ff */
[----:B------:R-:W0:Y:S02]  /*3680*/  LDC R2, c[0x2][R4+0x3c] ;  /* 0x00800f0004027b82 */ /* 0x000e240000000800 */
[----:B0-----:R-:W-:-:S04]  /*3690*/  SHF.R.S32.HI R3, RZ, 0x1f, R2 ;  /* 0x0000001fff037819 */ /* 0x001fc80000011402 */
.L_x_229:
[----:B------:R-:W-:Y:S05]  /*36a0*/  BRX R2 -0x36b0                              (*"BRANCH_TARGETS .L_x_230,.L_x_231,.L_x_4"*) ;  /* 0xffffffc802547949 */ /* 0x000fea000383ffff */
.L_x_231:
        /* <DEDUP_REMOVED lines=23> */
.L_x_71:
        /* <DEDUP_REMOVED lines=20> */
.L_x_70:
        /* <DEDUP_REMOVED lines=14> */
.L_x_72:
[----:B------:R-:W-:-:S13]  /*3a40*/  ISETP.EQ.AND P1, PT, R0, RZ, PT ;  /* 0x000000ff0000720c */ /* 0x000fda0003f22270 */
[----:B------:R-:W-:Y:S05]  /*3a50*/  @!P0 BRA P1, `(.L_x_68) ;  /* 0x0000000000208947 */ /* 0x000fea0000800000 */
.L_x_69:
        /* <DEDUP_REMOVED lines=8> */
.L_x_68:
[----:B------:R-:W-:-:S13]  /*3ae0*/  ISETP.NE.AND P0, PT, R2, RZ, PT ;  /* 0x000000ff0200720c */ /* 0x000fda0003f05270 */
[----:B------:R-:W-:Y:S05]  /*3af0*/  @!P0 BRA `(.L_x_4) ;  /* 0x0000006c00788947 */ /* 0x000fea0003800000 */
[----:B------:R-:W-:Y:S01]  /*3b00*/  IADD3 R0, PT, PT, -R2, 0x1, RZ ;  /* 0x0000000102007810 */ /* 0x000fe20007ffe1ff */
[----:B------:R-:W-:Y:S05]  /*3b10*/  WARPSYNC.ALL ;  /* 0x0000000000007948 */ /* 0x000fea0003800000 */
[----:B------:R-:W-:Y:S01]  /*3b20*/  BAR.SYNC.DEFER_BLOCKING 0x0 ;  /* 0x0000000000007b1d */ /* 0x000fe20000010000 */
[----:B------:R-:W-:-:S13]  /*3b30*/  ISETP.NE.AND P0, PT, R0, RZ, PT ;  /* 0x000000ff0000720c */ /* 0x000fda0003f05270 */
[----:B------:R-:W-:Y:S05]  /*3b40*/  @!P0 BRA `(.L_x_4) ;  /* 0x0000006c00648947 */ /* 0x000fea0003800000 */
.L_x_73:
[----:B------:R-:W-:Y:S01]  /*3b50*/  VIADD R0, R0, 0x1 ;  /* 0x0000000100007836 */ /* 0x000fe20000000000 */
[----:B------:R-:W-:Y:S04]  /*3b60*/  BAR.SYNC.DEFER_BLOCKING 0x0 ;  /* 0x0000000000007b1d */ /* 0x000fe80000010000 */
[----:B------:R-:W-:Y:S02]  /*3b70*/  ISETP.NE.AND P0, PT, R0, RZ, PT ;  /* 0x000000ff0000720c */ /* 0x000fe40003f05270 */
[----:B------:R-:W-:Y:S11]  /*3b80*/  WARPSYNC.ALL ;  /* 0x0000000000007948 */ /* 0x000ff60003800000 */
[----:B------:R-:W-:Y:S05]  /*3b90*/  @P0 BRA `(.L_x_73) ;  /* 0xfffffffc00ec0947 */ /* 0x000fea000383ffff */
[----:B------:R-:W-:Y:S05]  /*3ba0*/  BRA `(.L_x_4) ;  /* 0x0000006c004c7947 */ /* 0x000fea0003800000 */
.L_x_230:
        /* <DEDUP_REMOVED lines=23> */
.L_x_77:
        /* <DEDUP_REMOVED lines=20> */
.L_x_76:
        /* <DEDUP_REMOVED lines=14> */
.L_x_78:
[----:B------:R-:W-:-:S13]  /*3f40*/  ISETP.EQ.AND P1, PT, R0, RZ, PT ;  /* 0x000000ff0000720c */ /* 0x000fda0003f22270 */
[----:B------:R-:W-:Y:S05]  /*3f50*/  @!P0 BRA P1, `(.L_x_74) ;  /* 0x0000000000208947 */ /* 0x000fea0000800000 */
.L_x_75:
        /* <DEDUP_REMOVED lines=8> */
.L_x_74:
[----:B------:R-:W-:-:S13]  /*3fe0*/  ISETP.NE.AND P0, PT, R2, RZ, PT ;  /* 0x000000ff0200720c */ /* 0x000fda0003f05270 */
[----:B------:R-:W-:Y:S05]  /*3ff0*/  @!P0 BRA `(.L_x_4) ;  /* 0x0000006800388947 */ /* 0x000fea0003800000 */
[----:B------:R-:W-:Y:S01]  /*4000*/  IADD3 R0, PT, PT, -R2, 0x1, RZ ;  /* 0x0000000102007810 */ /* 0x000fe20007ffe1ff */
[----:B------:R-:W-:Y:S05]  /*4010*/  WARPSYNC.ALL ;  /* 0x0000000000007948 */ /* 0x000fea0003800000 */
[----:B------:R-:W-:Y:S01]  /*4020*/  BAR.SYNC.DEFER_BLOCKING 0x0 ;  /* 0x0000000000007b1d */ /* 0x000fe20000010000 */
[----:B------:R-:W-:-:S13]  /*4030*/  ISETP.NE.AND P0, PT, R0, RZ, PT ;  /* 0x000000ff0000720c */ /* 0x000fda0003f05270 */
[----:B------:R-:W-:Y:S05]  /*4040*/  @!P0 BRA `(.L_x_4) ;  /* 0x0000006800248947 */ /* 0x000fea0003800000 */
.L_x_79:
[----:B------:R-:W-:Y:S01]  /*4050*/  VIADD R0, R0, 0x1 ;  /* 0x0000000100007836 */ /* 0x000fe20000000000 */
[----:B------:R-:W-:Y:S04]  /*4060*/  BAR.SYNC.DEFER_BLOCKING 0x0 ;  /* 0x0000000000007b1d */ /* 0x000fe80000010000 */
[----:B------:R-:W-:Y:S02]  /*4070*/  ISETP.NE.AND P0, PT, R0, RZ, PT ;  /* 0x000000ff0000720c */ /* 0x000fe40003f05270 */
[----:B------:R-:W-:Y:S11]  /*4080*/  WARPSYNC.ALL ;  /* 0x0000000000007948 */ /* 0x000ff60003800000 */
[----:B------:R-:W-:Y:S05]  /*4090*/  @P0 BRA `(.L_x_79) ;  /* 0xfffffffc00ec0947 */ /* 0x000fea000383ffff */
[----:B------:R-:W-:Y:S05]  /*40a0*/  BRA `(.L_x_4) ;  /* 0x00000068000c7947 */ /* 0x000fea0003800000 */
.L_x_54:
[----:B------:R-:W-:-:S13]  /*40b0*/  ISETP.GT.AND P0, PT, R3, 0xd, PT ;  /* 0x0000000d0300780c */ /* 0x000fda0003f04270 */
[----:B------:R-:W-:Y:S05]  /*40c0*/  @P0 BRA `(.L_x_80) ;  /* 0x0000000800980947 */ /* 0x000fea0003800000 */
[----:B------:R-:W-:-:S05]  /*40d0*/  IMAD.MOV.U32 R2, RZ, RZ, -0xc ;  /* 0xfffffff4ff027424 */ /* 0x000fca00078e00ff */
[----:B------:R-:W-:-:S05]  /*40e0*/  VIADDMNMX.U32 R2, R3, R2, 0x2, PT ;  /* 0x0000000203027446 */ /* 0x000fca0003800002 */
[----:B------:R-:W-:-:S04]  /*40f0*/  IMAD.SHL.U32 R4, R2, 0x4, RZ ;  /* 0x0000000402047824 */ /* 0x000fc800078e00ff */
[----:B------:R-:W0:Y:S02]  /*4100*/  LDC R2, c[0x2][R4+0x48] ;  /* 0x0080120004027b82 */ /* 0x000e240000000800 */
[----:B0-----:R-:W-:-:S04]  /*4110*/  SHF.R.S32.HI R3, RZ, 0x1f, R2 ;  /* 0x0000001fff037819 */ /* 0x001fc80000011402 */
.L_x_233:
[----:B------:R-:W-:Y:S05]  /*4120*/  BRX R2 -0x4130                              (*"BRANCH_TARGETS .L_x_234,.L_x_235,.L_x_4"*) ;  /* 0xffffffbc02b47949 */ /* 0x000fea000383ffff */
.L_x_235:
        /* <DEDUP_REMOVED lines=23> */
.L_x_84:
        /* <DEDUP_REMOVED lines=20> */
.L_x_83:
        /* <DEDUP_REMOVED lines=14> */
.L_x_85:
[----:B------:R-:W-:-:S13]  /*44c0*/  ISETP.EQ.AND P1, PT, R0, RZ, PT ;  /* 0x000000ff0000720c */ /* 0x000fda0003f22270 */
[----:B------:R-:W-:Y:S05]  /*44d0*/  @!P0 BRA P1, `(.L_x_81) ;  /* 0x0000000000208947 */ /* 0x000fea0000800000 */
.L_x_82:
        /* <DEDUP_REMOVED lines=8> */
.L_x_81:
[----:B------:R-:W-:-:S13]  /*4560*/  ISETP.NE.AND P0, PT, R2, RZ, PT ;  /* 0x000000ff0200720c */ /* 0x000fda0003f05270 */
[----:B------:R-:W-:Y:S05]  /*4570*/  @!P0 BRA `(.L_x_4) ;  /* 0x0000006000d88947 */ /* 0x000fea0003800000 */
[----:B------:R-:W-:Y:S01]  /*4580*/  IADD3 R0, PT, PT, -R2, 0x1, RZ ;  /* 0x0000000102007810 */ /* 0x000fe20007ffe1ff */
[----:B------:R-:W-:Y:S05]  /*4590*/  WARPSYNC.ALL ;  /* 0x0000000000007948 */ /* 0x000fea0003800000 */
[----:B------:R-:W-:Y:S01]  /*45a0*/  BAR.SYNC.DEFER_BLOCKING 0x0 ;  /* 0x0000000000007b1d */ /* 0x000fe20000010000 */
[----:B------:R-:W-:-:S13]  /*45b0*/  ISETP.NE.AND P0, PT, R0, RZ, PT ;  /* 0x000000ff0000720c */ /* 0x000fda0003f05270 */
[----:B------:R-:W-:Y:S05]  /*45c0*/  @!P0 BRA `(.L_x_4) ;  /* 0x0000006000c48947 */ /* 0x000fea0003800000 */
.L_x_86:
[----:B------:R-:W-:Y:S01]  /*45d0*/  VIADD R0, R0, 0x1 ;  /* 0x0000000100007836 */ /* 0x000fe20000000000 */
[----:B------:R-:W-:Y:S04]  /*45e0*/  BAR.SYNC.DEFER_BLOCKING 0x0 ;  /* 0x0000000000007b1d */ /* 0x000fe80000010000 */
[----:B------:R-:W-:Y:S02]  /*45f0*/  ISETP.NE.AND P0, PT, R0, RZ, PT ;  /* 0x000000ff0000720c */ /* 0x000fe40003f05270 */
[----:B------:R-:W-:Y:S11]  /*4600*/  WARPSYNC.ALL ;  /* 0x0000000000007948 */ /* 0x000ff60003800000 */
[----:B------:R-:W-:Y:S05]  /*4610*/  @P0 BRA `(.L_x_86) ;  /* 0xfffffffc00ec0947 */ /* 0x000fea000383ffff */
[----:B------:R-:W-:Y:S05]  /*4620*/  BRA `(.L_x_4) ;  /* 0x0000006000ac7947 */ /* 0x000fea0003800000 */
.L_x_234:
        /* <DEDUP_REMOVED lines=23> */
.L_x_90:
        /* <DEDUP_REMOVED lines=20> */
.L_x_89:
        /* <DEDUP_REMOVED lines=14> */
.L_x_91:
[----:B------:R-:W-:-:S13]  /*49c0*/  ISETP.EQ.AND P1, PT, R0, RZ, PT ;  /* 0x000000ff0000720c */ /* 0x000fda0003f22270 */
[----:B------:R-:W-:Y:S05]  /*49d0*/  @!P0 BRA P1, `(.L_x_87) ;  /* 0x0000000000208947 */ /* 0x000fea0000800000 */
.L_x_88:
        /* <DEDUP_REMOVED lines=8> */
.L_x_87:
[----:B------:R-:W-:-:S13]  /*4a60*/  ISETP.NE.AND P0, PT, R2, RZ, PT ;  /* 0x000000ff0200720c */ /* 0x000fda0003f05270 */
[----:B------:R-:W-:Y:S05]  /*4a70*/  @!P0 BRA `(.L_x_4) ;  /* 0x0000005c00988947 */ /* 0x000fea0003800000 */
[----:B------:R-:W-:Y:S01]  /*4a80*/  IADD3 R0, PT, PT, -R2, 0x1, RZ ;  /* 0x0000000102007810 */ /* 0x000fe20007ffe1ff */
[----:B------:R-:W-:Y:S05]  /*4a90*/  WARPSYNC.ALL ;  /* 0x0000000000007948 */ /* 0x000fea0003800000 */
[----:B------:R-:W-:Y:S01]  /*4aa0*/  BAR.SYNC.DEFER_BLOCKING 0x0 ;  /* 0x0000000000007b1d */ /* 0x000fe20000010000 */
[----:B------:R-:W-:-:S13]  /*4ab0*/  ISETP.NE.AND P0, PT, R0, RZ, PT ;  /* 0x000000ff0000720c */ /* 0x000fda0003f05270 */
[----:B------:R-:W-:Y:S05]  /*4ac0*/  @!P0 BRA `(.L_x_4) ;  /* 0x0000005c00848947 */ /* 0x000fea0003800000 */
.L_x_92:
[----:B------:R-:W-:Y:S01]  /*4ad0*/  VIADD R0, R0, 0x1 ;  /* 0x0000000100007836 */ /* 0x000fe20000000000 */
[----:B------:R-:W-:Y:S04]  /*4ae0*/  BAR.SYNC.DEFER_BLOCKING 0x0 ;  /* 0x0000000000007b1d */ /* 0x000fe80000010000 */
[----:B------:R-:W-:Y:S02]  /*4af0*/  ISETP.NE.AND P0, PT, R0, RZ, PT ;  /* 0x000000ff0000720c */ /* 0x000fe40003f05270 */
[----:B------:R-:W-:Y:S11]  /*4b00*/  WARPSYNC.ALL ;  /* 0x0000000000007948 */ /* 0x000ff60003800000 */
[----:B------:R-:W-:Y:S05]  /*4b10*/  @P0 BRA `(.L_x_92) ;  /* 0xfffffffc00ec0947 */ /* 0x000fea000383ffff */
[----:B------:R-:W-:Y:S05]  /*4b20*/  BRA `(.L_x_4) ;  /* 0x0000005c006c7947 */ /* 0x000fea0003800000 */
.L_x_80:
[----:B------:R-:W-:-:S05]  /*4b30*/  IMAD.MOV.U32 R2, RZ, RZ, -0xe ;  /* 0xfffffff2ff027424 */ /* 0x000fca00078e00ff */
[----:B------:R-:W-:-:S05]  /*4b40*/  VIADDMNMX.U32 R2, R3, R2, 0x2, PT ;  /* 0x0000000203027446 */ /* 0x000fca0003800002 */
[----:B------:R-:W-:-:S04]  /*4b50*/  IMAD.SHL.U32 R4, R2, 0x4, RZ ;  /* 0x0000000402047824 */ /* 0x000fc800078e00ff */
[----:B------:R-:W0:Y:S02]  /*4b60*/  LDC R2, c[0x2][R4+0x54] ;  /* 0x0080150004027b82 */ /* 0x000e240000000800 */
[----:B0-----:R-:W-:-:S04]  /*4b70*/  SHF.R.S32.HI R3, RZ, 0x1f, R2 ;  /* 0x0000001fff037819 */ /* 0x001fc80000011402 */
.L_x_237:
[----:B------:R-:W-:Y:S05]  /*4b80*/  BRX R2 -0x4b90                              (*"BRANCH_TARGETS .L_x_238,.L_x_239,.L_x_4"*) ;  /* 0xffffffb4021c7949 */ /* 0x000fea000383ffff */
.L_x_239:
        /* <DEDUP_REMOVED lines=23> */
.L_x_96:
        /* <DEDUP_REMOVED lines=20> */
.L_x_95:
        /* <DEDUP_REMOVED lines=14> */
.L_x_97:
[----:B------:R-:W-:-:S13]  /*4f20*/  ISETP.EQ.AND P1, PT, R0, RZ, PT ;  /* 0x000000ff0000720c */ /* 0x000fda0003f22270 */
[----:B------:R-:W-:Y:S05]  /*4f30*/  @!P0 BRA P1, `(.L_x_93) ;  /* 0x0000000000208947 */ /* 0x000fea0000800000 */
.L_x_94:
        /* <DEDUP_REMOVED lines=8> */
.L_x_93:
[----:B------:R-:W-:-:S13]  /*4fc0*/  ISETP.NE.AND P0, PT, R2, RZ, PT ;  /* 0x000000ff0200720c */ /* 0x000fda0003f05270 */
[----:B------:R-:W-:Y:S05]  /*4fd0*/  @!P0 BRA `(.L_x_4) ;  /* 0x0000005800408947 */ /* 0x000fea0003800000 */
[----:B------:R-:W-:Y:S01]  /*4fe0*/  IADD3 R0, PT, PT, -R2, 0x1, RZ ;  /* 0x0000000102007810 */ /* 0x000fe20007ffe1ff */
[----:B------:R-:W-:Y:S05]  /*4ff0*/  WARPSYNC.ALL ;  /* 0x0000000000007948 */ /* 0x000fea0003800000 */
[----:B------:R-:W-:Y:S01]  /*5000*/  BAR.SYNC.DEFER_BLOCKING 0x0 ;  /* 0x0000000000007b1d */ /* 0x000fe20000010000 */
[----:B------:R-:W-:-:S13]  /*5010*/  ISETP.NE.AND P0, PT, R0, RZ, PT ;  /* 0x000000ff0000720c */ /* 0x000fda0003f05270 */
[----:B------:R-:W-:Y:S05]  /*5020*/  @!P0 BRA `(.L_x_4) ;  /* 0x00000058002c8947 */ /* 0x000fea0003800000 */
.L_x_98:
[----:B------:R-:W-:Y:S01]  /*5030*/  VIADD R0, R0, 0x1 ;  /* 0x0000000100007836 */ /* 0x000fe20000000000 */
[----:B------:R-:W-:Y:S04]  /*5040*/  BAR.SYNC.DEFER_BLOCKING 0x0 ;  /* 0x0000000000007b1d */ /* 0x000fe80000010000 */
[----:B------:R-:W-:Y:S02]  /*5050*/  ISETP.NE.AND P0, PT, R0, RZ, PT ;  /* 0x000000ff0000720c */ /* 0x000fe40003f05270 */
[----:B------:R-:W-:Y:S11]  /*5060*/  WARPSYNC.ALL ;  /* 0x0000000000007948 */ /* 0x000ff60003800000 */
[----:B------:R-:W-:Y:S05]  /*5070*/  @P0 BRA `(.L_x_98) ;  /* 0xfffffffc00ec0947 */ /* 0x000fea000383ffff */
[----:B------:R-:W-:Y:S05]  /*5080*/  BRA `(.L_x_4) ;  /* 0x0000005800147947 */ /* 0x000fea0003800000 */
.L_x_238:
        /* <DEDUP_REMOVED lines=23> */
.L_x_102:
        /* <DEDUP_REMOVED lines=20> */
.L_x_101:
        /* <DEDUP_REMOVED lines=14> */
.L_x_103:
[----:B------:R-:W-:-:S13]  /*5420*/  ISETP.EQ.AND P1, PT, R0, RZ, PT ;  /* 0x000000ff0000720c */ /* 0x000fda0003f22270 */
[----:B------:R-:W-:Y:S05]  /*5430*/  @!P0 BRA P1, `(.L_x_99) ;  /* 0x0000000000208947 */ /* 0x000fea0000800000 */
.L_x_100:
        /* <DEDUP_REMOVED lines=8> */
.L_x_99:
[----:B------:R-:W-:-:S13]  /*54c0*/  ISETP.NE.AND P0, PT, R2, RZ, PT ;  /* 0x000000ff0200720c */ /* 0x000fda0003f05270 */
[----:B------:R-:W-:Y:S05]  /*54d0*/  @!P0 BRA `(.L_x_4) ;  /* 0x0000005400008947 */ /* 0x000fea0003800000 */
[----:B------:R-:W-:Y:S01]  /*54e0*/  IADD3 R0, PT, PT, -R2, 0x1, RZ ;  /* 0x0000000102007810 */ /* 0x000fe20007ffe1ff */
[----:B------:R-:W-:Y:S05]  /*54f0*/  WARPSYNC.ALL ;  /* 0x0000000000007948 */ /* 0x000fea0003800000 */
[----:B------:R-:W-:Y:S01]  /*5500*/  BAR.SYNC.DEFER_BLOCKING 0x0 ;  /* 0x0000000000007b1d */ /* 0x000fe20000010000 */
[----:B------:R-:W-:-:S13]  /*5510*/  ISETP.NE.AND P0, PT, R0, RZ, PT ;  /* 0x000000ff0000720c */ /* 0x000fda0003f05270 */
[----:B------:R-:W-:Y:S05]  /*5520*/  @!P0 BRA `(.L_x_4) ;  /* 0x0000005000ec8947 */ /* 0x000fea0003800000 */
.L_x_104:
[----:B------:R-:W-:Y:S01]  /*5530*/  VIADD R0, R0, 0x1 ;  /* 0x0000000100007836 */ /* 0x000fe20000000000 */
[----:B------:R-:W-:Y:S04]  /*5540*/  BAR.SYNC.DEFER_BLOCKING 0x0 ;  /* 0x0000000000007b1d */ /* 0x000fe80000010000 */
[----:B------:R-:W-:Y:S02]  /*5550*/  ISETP.NE.AND P0, PT, R0, RZ, PT ;  /* 0x000000ff0000720c */ /* 0x000fe40003f05270 */
[----:B------:R-:W-:Y:S11]  /*5560*/  WARPSYNC.ALL ;  /* 0x0000000000007948 */ /* 0x000ff60003800000 */
[----:B------:R-:W-:Y:S05]  /*5570*/  @P0 BRA `(.L_x_104) ;  /* 0xfffffffc00ec0947 */ /* 0x000fea000383ffff */
[----:B------:R-:W-:Y:S05]  /*5580*/  BRA `(.L_x_4) ;  /* 0x0000005000d47947 */ /* 0x000fea0003800000 */
.L_x_0:
[----:B------:R-:W-:-:S13]  /*5590*/  ISETP.GT.AND P0, PT, R3, 0x17, PT ;  /* 0x000000170300780c */ /* 0x000fda0003f04270 */
[----:B------:R-:W-:Y:S05]  /*55a0*/  @P0 BRA `(.L_x_105) ;  /* 0x0000002800780947 */ /* 0x000fea0003800000 */
        /* <DEDUP_REMOVED lines=9> */
.L_x_241:
[----:B------:R-:W-:Y:S05]  /*5640*/  BRX R2 -0x5650                              (*"BRANCH_TARGETS .L_x_242,.L_x_243,.L_x_4"*) ;  /* 0xffffffa8026c7949 */ /* 0x000fea000383ffff */
.L_x_243:
        /* <DEDUP_REMOVED lines=23> */
.L_x_111:
        /* <DEDUP_REMOVED lines=20> */
.L_x_110:
        /* <DEDUP_REMOVED lines=14> */
.L_x_112:
[----:B------:R-:W-:-:S13]  /*59e0*/  ISETP.EQ.AND P1, PT, R0, RZ, PT ;  /* 0x000000ff0000720c */ /* 0x000fda0003f22270 */
[----:B------:R-:W-:Y:S05]  /*59f0*/  @!P0 BRA P1, `(.L_x_108) ;  /* 0x0000000000208947 */ /* 0x000fea0000800000 */
.L_x_109:
        /* <DEDUP_REMOVED lines=8> */
.L_x_108:
[----:B------:R-:W-:-:S13]  /*5a80*/  ISETP.NE.AND P0, PT, R2, RZ, PT ;  /* 0x000000ff0200720c */ /* 0x000fda0003f05270 */
[----:B------:R-:W-:Y:S05]  /*5a90*/  @!P0 BRA `(.L_x_4) ;  /* 0x0000004c00908947 */ /* 0x000fea0003800000 */
[----:B------:R-:W-:Y:S01]  /*5aa0*/  IADD3 R0, PT, PT, -R2, 0x1, RZ ;  /* 0x0000000102007810 */ /* 0x000fe20007ffe1ff */
[----:B------:R-:W-:Y:S05]  /*5ab0*/  WARPSYNC.ALL ;  /* 0x0000000000007948 */ /* 0x000fea0003800000 */
[----:B------:R-:W-:Y:S01]  /*5ac0*/  BAR.SYNC.DEFER_BLOCKING 0x0 ;  /* 0x0000000000007b1d */ /* 0x000fe20000010000 */
[----:B------:R-:W-:-:S13]  /*5ad0*/  ISETP.NE.AND P0, PT, R0, RZ, PT ;  /* 0x000000ff0000720c */ /* 0x000fda0003f05270 */
[----:B------:R-:W-:Y:S05]  /*5ae0*/  @!P0 BRA `(.L_x_4) ;  /* 0x0000004c007c8947 */ /* 0x000fea0003800000 */
.L_x_113:
[----:B------:R-:W-:Y:S01]  /*5af0*/  VIADD R0, R0, 0x1 ;  /* 0x0000000100007836 */ /* 0x000fe20000000000 */
[----:B------:R-:W-:Y:S04]  /*5b00*/  BAR.SYNC.DEFER_BLOCKING 0x0 ;  /* 0x0000000000007b1d */ /* 0x000fe80000010000 */
[----:B------:R-:W-:Y:S02]  /*5b10*/  ISETP.NE.AND P0, PT, R0, RZ, PT ;  /* 0x000000ff0000720c */ /* 0x000fe40003f05270 */
[----:B------:R-:W-:Y:S11]  /*5b20*/  WARPSYNC.ALL ;  /* 0x0000000000007948 */ /* 0x000ff60003800000 */
[----:B------:R-:W-:Y:S05]  /*5b30*/  @P0 BRA `(.L_x_113) ;  /* 0xfffffffc00ec0947 */ /* 0x000fea000383ffff */
[----:B------:R-:W-:Y:S05]  /*5b40*/  BRA `(.L_x_4) ;  /* 0x0000004c00647947 */ /* 0x000fea0003800000 */
.L_x_242:
        /* <DEDUP_REMOVED lines=23> */
.L_x_117:
        /* <DEDUP_REMOVED lines=20> */
.L_x_116:
        /* <DEDUP_REMOVED lines=14> */
.L_x_118:
[----:B------:R-:W-:-:S13]  /*5ee0*/  ISETP.EQ.AND P1, PT, R0, RZ, PT ;  /* 0x000000ff0000720c */ /* 0x000fda0003f22270 */
[----:B------:R-:W-:Y:S05]  /*5ef0*/  @!P0 BRA P1, `(.L_x_114) ;  /* 0x0000000000208947 */ /* 0x000fea0000800000 */
.L_x_115:
        /* <DEDUP_REMOVED lines=8> */
.L_x_114:
[----:B------:R-:W-:-:S13]  /*5f80*/  ISETP.NE.AND P0, PT, R2, RZ, PT ;  /* 0x000000ff0200720c */ /* 0x000fda0003f05270 */
[----:B------:R-:W-:Y:S05]  /*5f90*/  @!P0 BRA `(.L_x_4) ;  /* 0x0000004800508947 */ /* 0x000fea0003800000 */
[----:B------:R-:W-:Y:S01]  /*5fa0*/  IADD3 R0, PT, PT, -R2, 0x1, RZ ;  /* 0x0000000102007810 */ /* 0x000fe20007ffe1ff */
[----:B------:R-:W-:Y:S05]  /*5fb0*/  WARPSYNC.ALL ;  /* 0x0000000000007948 */ /* 0x000fea0003800000 */
[----:B------:R-:W-:Y:S01]  /*5fc0*/  BAR.SYNC.DEFER_BLOCKING 0x0 ;  /* 0x0000000000007b1d */ /* 0x000fe20000010000 */
[----:B------:R-:W-:-:S13]  /*5fd0*/  ISETP.NE.AND P0, PT, R0, RZ, PT ;  /* 0x000000ff0000720c */ /* 0x000fda0003f05270 */
[----:B------:R-:W-:Y:S05]  /*5fe0*/  @!P0 BRA `(.L_x_4) ;  /* 0x00000048003c8947 */ /* 0x000fea0003800000 */
.L_x_119:
[----:B------:R-:W-:Y:S01]  /*5ff0*/  VIADD R0, R0, 0x1 ;  /* 0x0000000100007836 */ /* 0x000fe20000000000 */
[----:B------:R-:W-:Y:S04]  /*6000*/  BAR.SYNC.DEFER_BLOCKING 0x0 ;  /* 0x0000000000007b1d */ /* 0x000fe80000010000 */
[----:B------:R-:W-:Y:S02]  /*6010*/  ISETP.NE.AND P0, PT, R0, RZ, PT ;  /* 0x000000ff0000720c */ /* 0x000fe40003f05270 */
[----:B------:R-:W-:Y:S11]  /*6020*/  WARPSYNC.ALL ;  /* 0x0000000000007948 */ /* 0x000ff60003800000 */
[----:B------:R-:W-:Y:S05]  /*6030*/  @P0 BRA `(.L_x_119) ;  /* 0xfffffffc00ec0947 */ /* 0x000fea000383ffff */
[----:B------:R-:W-:Y:S05]  /*6040*/  BRA `(.L_x_4) ;  /* 0x0000004800247947 */ /* 0x000fea0003800000 */
.L_x_107:
[----:B------:R-:W-:-:S05]  /*6050*/  IMAD.MOV.U32 R2, RZ, RZ, -0x12 ;  /* 0xffffffeeff027424 */ /* 0x000fca00078e00ff */
[----:B------:R-:W-:-:S05]  /*6060*/  VIADDMNMX.U32 R2, R3, R2, 0x2, PT ;  /* 0x0000000203027446 */ /* 0x000fca0003800002 */
[----:B------:R-:W-:-:S04]  /*6070*/  IMAD.SHL.U32 R4, R2, 0x4, RZ ;  /* 0x0000000402047824 */ /* 0x000fc800078e00ff */
[----:B------:R-:W0:Y:S02]  /*6080*/  LDC R2, c[0x2][R4+0x6c] ;  /* 0x00801b0004027b82 */ /* 0x000e240000000800 */
[----:B0-----:R-:W-:-:S04]  /*6090*/  SHF.R.S32.HI R3, RZ, 0x1f, R2 ;  /* 0x0000001fff037819 */ /* 0x001fc80000011402 */
.L_x_245:
[----:B------:R-:W-:Y:S05]  /*60a0*/  BRX R2 -0x60b0                              (*"BRANCH_TARGETS .L_x_246,.L_x_247,.L_x_4"*) ;  /* 0xffffff9c02d47949 */ /* 0x000fea000383ffff */
.L_x_247:
        /* <DEDUP_REMOVED lines=23> */
.L_x_123:
        /* <DEDUP_REMOVED lines=20> */
.L_x_122:
        /* <DEDUP_REMOVED lines=14> */
.L_x_124:
[----:B------:R-:W-:-:S13]  /*6440*/  ISETP.EQ.AND P1, PT, R0, RZ, PT ;  /* 0x000000ff0000720c */ /* 0x000fda0003f22270 */
[----:B------:R-:W-:Y:S05]  /*6450*/  @!P0 BRA P1, `(.L_x_120) ;  /* 0x0000000000208947 */ /* 0x000fea0000800000 */
.L_x_121:
        /* <DEDUP_REMOVED lines=8> */
.L_x_120:
[----:B------:R-:W-:-:S13]  /*64e0*/  ISETP.NE.AND P0, PT, R2, RZ, PT ;  /* 0x000000ff0200720c */ /* 0x000fda0003f05270 */
[----:B------:R-:W-:Y:S05]  /*64f0*/  @!P0 BRA `(.L_x_4) ;  /* 0x0000004000f88947 */ /* 0x000fea0003800000 */
[----:B------:R-:W-:Y:S01]  /*6500*/  IADD3 R0, PT, PT, -R2, 0x1, RZ ;  /* 0x0000000102007810 */ /* 0x000fe20007ffe1ff */
[----:B------:R-:W-:Y:S05]  /*6510*/  WARPSYNC.ALL ;  /* 0x0000000000007948 */ /* 0x000fea0003800000 */
[----:B------:R-:W-:Y:S01]  /*6520*/  BAR.SYNC.DEFER_BLOCKING 0x0 ;  /* 0x0000000000007b1d */ /* 0x000fe20000010000 */
[----:B------:R-:W-:-:S13]  /*6530*/  ISETP.NE.AND P0, PT, R0, RZ, PT ;  /* 0x000000ff0000720c */ /* 0x000fda0003f05270 */
[----:B------:R-:W-:Y:S05]  /*6540*/  @!P0 BRA `(.L_x_4) ;  /* 0x0000004000e48947 */ /* 0x000fea0003800000 */
.L_x_125:
[----:B------:R-:W-:Y:S01]  /*6550*/  VIADD R0, R0, 0x1 ;  /* 0x0000000100007836 */ /* 0x000fe20000000000 */
[----:B------:R-:W-:Y:S04]  /*6560*/  BAR.SYNC.DEFER_BLOCKING 0x0 ;  /* 0x0000000000007b1d */ /* 0x000fe80000010000 */
[----:B------:R-:W-:Y:S02]  /*6570*/  ISETP.NE.AND P0, PT, R0, RZ, PT ;  /* 0x000000ff0000720c */ /* 0x000fe40003f05270 */
[----:B------:R-:W-:Y:S11]  /*6580*/  WARPSYNC.ALL ;  /* 0x0000000000007948 */ /* 0x000ff60003800000 */
[----:B------:R-:W-:Y:S05]  /*6590*/  @P0 BRA `(.L_x_125) ;  /* 0xfffffffc00ec0947 */ /* 0x000fea000383ffff */
[----:B------:R-:W-:Y:S05]  /*65a0*/  BRA `(.L_x_4) ;  /* 0x0000004000cc7947 */ /* 0x000fea0003800000 */
.L_x_246:
        /* <DEDUP_REMOVED lines=23> */
.L_x_129:
        /* <DEDUP_REMOVED lines=20> */
.L_x_128:
        /* <DEDUP_REMOVED lines=14> */
.L_x_130:
[----:B------:R-:W-:-:S13]  /*6940*/  ISETP.EQ.AND P1, PT, R0, RZ, PT ;  /* 0x000000ff0000720c */ /* 0x000fda0003f22270 */
[----:B------:R-:W-:Y:S05]  /*6950*/  @!P0 BRA P1, `(.L_x_126) ;  /* 0x0000000000208947 */ /* 0x000fea0000800000 */
.L_x_127:
        /* <DEDUP_REMOVED lines=8> */
.L_x_126:
[----:B------:R-:W-:-:S13]  /*69e0*/  ISETP.NE.AND P0, PT, R2, RZ, PT ;  /* 0x000000ff0200720c */ /* 0x000fda0003f05270 */
[----:B------:R-:W-:Y:S05]  /*69f0*/  @!P0 BRA `(.L_x_4) ;  /* 0x0000003c00b88947 */ /* 0x000fea0003800000 */
[----:B------:R-:W-:Y:S01]  /*6a00*/  IADD3 R0, PT, PT, -R2, 0x1, RZ ;  /* 0x0000000102007810 */ /* 0x000fe20007ffe1ff */
[----:B------:R-:W-:Y:S05]  /*6a10*/  WARPSYNC.ALL ;  /* 0x0000000000007948 */ /* 0x000fea0003800000 */
[----:B------:R-:W-:Y:S01]  /*6a20*/  BAR.SYNC.DEFER_BLOCKING 0x0 ;  /* 0x0000000000007b1d */ /* 0x000fe20000010000 */
[----:B------:R-:W-:-:S13]  /*6a30*/  ISETP.NE.AND P0, PT, R0, RZ, PT ;  /* 0x000000ff0000720c */ /* 0x000fda0003f05270 */
[----:B------:R-:W-:Y:S05]  /*6a40*/  @!P0 BRA `(.L_x_4) ;  /* 0x0000003c00a48947 */ /* 0x000fea0003800000 */
.L_x_131:
[----:B------:R-:W-:Y:S01]  /*6a50*/  VIADD R0, R0, 0x1 ;  /* 0x0000000100007836 */ /* 0x000fe20000000000 */
[----:B------:R-:W-:Y:S04]  /*6a60*/  BAR.SYNC.DEFER_BLOCKING 0x0 ;  /* 0x0000000000007b1d */ /* 0x000fe80000010000 */
[----:B------:R-:W-:Y:S02]  /*6a70*/  ISETP.NE.AND P0, PT, R0, RZ, PT ;  /* 0x000000ff0000720c */ /* 0x000fe40003f05270 */
[----:B------:R-:W-:Y:S11]  /*6a80*/  WARPSYNC.ALL ;  /* 0x0000000000007948 */ /* 0x000ff60003800000 */
[----:B------:R-:W-:Y:S05]  /*6a90*/  @P0 BRA `(.L_x_131) ;  /* 0xfffffffc00ec0947 */ /* 0x000fea000383ffff */
[----:B------:R-:W-:Y:S05]  /*6aa0*/  BRA `(.L_x_4) ;  /* 0x0000003c008c7947 */ /* 0x000fea0003800000 */
.L_x_106:
[----:B------:R-:W-:-:S13]  /*6ab0*/  ISETP.GT.AND P0, PT, R3, 0x15, PT ;  /* 0x000000150300780c */ /* 0x000fda0003f04270 */
[----:B------:R-:W-:Y:S05]  /*6ac0*/  @P0 BRA `(.L_x_132) ;  /* 0x0000000800980947 */ /* 0x000fea0003800000 */
[----:B------:R-:W-:-:S05]  /*6ad0*/  IMAD.MOV.U32 R2, RZ, RZ, -0x14 ;  /* 0xffffffecff027424 */ /* 0x000fca00078e00ff */
[----:B------:R-:W-:-:S05]  /*6ae0*/  VIADDMNMX.U32 R2, R3, R2, 0x2, PT ;  /* 0x0000000203027446 */ /* 0x000fca0003800002 */
[----:B------:R-:W-:-:S04]  /*6af0*/  IMAD.SHL.U32 R4, R2, 0x4, RZ ;  /* 0x0000000402047824 */ /* 0x000fc800078e00ff */
[----:B------:R-:W0:Y:S02]  /*6b00*/  LDC R2, c[0x2][R4+0x78] ;  /* 0x00801e0004027b82 */ /* 0x000e240000000800 */
[----:B0-----:R-:W-:-:S04]  /*6b10*/  SHF.R.S32.HI R3, RZ, 0x1f, R2 ;  /* 0x0000001fff037819 */ /* 0x001fc80000011402 */
.L_x_249:
[----:B------:R-:W-:Y:S05]  /*6b20*/  BRX R2 -0x6b30                              (*"BRANCH_TARGETS .L_x_250,.L_x_251,.L_x_4"*) ;  /* 0xffffff9402347949 */ /* 0x000fea000383ffff */
.L_x_251:
        /* <DEDUP_REMOVED lines=23> */
.L_x_136:
        /* <DEDUP_REMOVED lines=20> */
.L_x_135:
        /* <DEDUP_REMOVED lines=14> */
.L_x_137:
[----:B------:R-:W-:-:S13]  /*6ec0*/  ISETP.EQ.AND P1, PT, R0, RZ, PT ;  /* 0x000000ff0000720c */ /* 0x000fda0003f22270 */
[----:B------:R-:W-:Y:S05]  /*6ed0*/  @!P0 BRA P1, `(.L_x_133) ;  /* 0x0000000000208947 */ /* 0x000fea0000800000 */
.L_x_134:
        /* <DEDUP_REMOVED lines=8> */
.L_x_133:
[----:B------:R-:W-:-:S13]  /*6f60*/  ISETP.NE.AND P0, PT, R2, RZ, PT ;  /* 0x000000ff0200720c */ /* 0x000fda0003f05270 */
[----:B------:R-:W-:Y:S05]  /*6f70*/  @!P0 BRA `(.L_x_4) ;  /* 0x0000003800588947 */ /* 0x000fea0003800000 */
[----:B------:R-:W-:Y:S01]  /*6f80*/  IADD3 R0, PT, PT, -R2, 0x1, RZ ;  /* 0x0000000102007810 */ /* 0x000fe20007ffe1ff */
[----:B------:R-:W-:Y:S05]  /*6f90*/  WARPSYNC.ALL ;  /* 0x0000000000007948 */ /* 0x000fea0003800000 */
[----:B------:R-:W-:Y:S01]  /*6fa0*/  BAR.SYNC.DEFER_BLOCKING 0x0 ;  /* 0x0000000000007b1d */ /* 0x000fe20000010000 */
[----:B------:R-:W-:-:S13]  /*6fb0*/  ISETP.NE.AND P0, PT, R0, RZ, PT ;  /* 0x000000ff0000720c */ /* 0x000fda0003f05270 */
[----:B------:R-:W-:Y:S05]  /*6fc0*/  @!P0 BRA `(.L_x_4) ;  /* 0x0000003800448947 */ /* 0x000fea0003800000 */
.L_x_138:
[----:B------:R-:W-:Y:S01]  /*6fd0*/  VIADD R0, R0, 0x1 ;  /* 0x0000000100007836 */ /* 0x000fe20000000000 */
[----:B------:R-:W-:Y:S04]  /*6fe0*/  BAR.SYNC.DEFER_BLOCKING 0x0 ;  /* 0x0000000000007b1d */ /* 0x000fe80000010000 */
[----:B------:R-:W-:Y:S02]  /*6ff0*/  ISETP.NE.AND P0, PT, R0, RZ, PT ;  /* 0x000000ff0000720c */ /* 0x000fe40003f05270 */
[----:B------:R-:W-:Y:S11]  /*7000*/  WARPSYNC.ALL ;  /* 0x0000000000007948 */ /* 0x000ff60003800000 */
[----:B------:R-:W-:Y:S05]  /*7010*/  @P0 BRA `(.L_x_138) ;  /* 0xfffffffc00ec0947 */ /* 0x000fea000383ffff */
[----:B------:R-:W-:Y:S05]  /*7020*/  BRA `(.L_x_4) ;  /* 0x00000038002c7947 */ /* 0x000fea0003800000 */
.L_x_250:
        /* <DEDUP_REMOVED lines=23> */
.L_x_142:
        /* <DEDUP_REMOVED lines=20> */
.L_x_141:
        /* <DEDUP_REMOVED lines=14> */
.L_x_143:
[----:B------:R-:W-:-:S13]  /*73c0*/  ISETP.EQ.AND P1, PT, R0, RZ, PT ;  /* 0x000000ff0000720c */ /* 0x000fda0003f22270 */
[----:B------:R-:W-:Y:S05]  /*73d0*/  @!P0 BRA P1, `(.L_x_139) ;  /* 0x0000000000208947 */ /* 0x000fea0000800000 */
.L_x_140:
        /* <DEDUP_REMOVED lines=8> */
.L_x_139:
[----:B------:R-:W-:-:S13]  /*7460*/  ISETP.NE.AND P0, PT, R2, RZ, PT ;  /* 0x000000ff0200720c */ /* 0x000fda0003f05270 */
[----:B------:R-:W-:Y:S05]  /*7470*/  @!P0 BRA `(.L_x_4) ;  /* 0x0000003400188947 */ /* 0x000fea0003800000 */
[----:B------:R-:W-:Y:S01]  /*7480*/  IADD3 R0, PT, PT, -R2, 0x1, RZ ;  /* 0x0000000102007810 */ /* 0x000fe20007ffe1ff */
[----:B------:R-:W-:Y:S05]  /*7490*/  WARPSYNC.ALL ;  /* 0x0000000000007948 */ /* 0x000fea0003800000 */
[----:B------:R-:W-:Y:S01]  /*74a0*/  BAR.SYNC.DEFER_BLOCKING 0x0 ;  /* 0x0000000000007b1d */ /* 0x000fe20000010000 */
[----:B------:R-:W-:-:S13]  /*74b0*/  ISETP.NE.AND P0, PT, R0, RZ, PT ;  /* 0x000000ff0000720c */ /* 0x000fda0003f05270 */
[----:B------:R-:W-:Y:S05]  /*74c0*/  @!P0 BRA `(.L_x_4) ;  /* 0x0000003400048947 */ /* 0x000fea0003800000 */
.L_x_144:
[----:B------:R-:W-:Y:S01]  /*74d0*/  VIADD R0, R0, 0x1 ;  /* 0x0000000100007836 */ /* 0x000fe20000000000 */
[----:B------:R-:W-:Y:S04]  /*74e0*/  BAR.SYNC.DEFER_BLOCKING 0x0 ;  /* 0x0000000000007b1d */ /* 0x000fe80000010000 */
[----:B------:R-:W-:Y:S02]  /*74f0*/  ISETP.NE.AND P0, PT, R0, RZ, PT ;  /* 0x000000ff0000720c */ /* 0x000fe40003f05270 */
[----:B------:R-:W-:Y:S11]  /*7500*/  WARPSYNC.ALL ;  /* 0x0000000000007948 */ /* 0x000ff60003800000 */
[----:B------:R-:W-:Y:S05]  /*7510*/  @P0 BRA `(.L_x_144) ;  /* 0xfffffffc00ec0947 */ /* 0x000fea000383ffff */
[----:B------:R-:W-:Y:S05]  /*7520*/  BRA `(.L_x_4) ;  /* 0x0000003000ec7947 */ /* 0x000fea0003800000 */
.L_x_132:
[----:B------:R-:W-:-:S05]  /*7530*/  IMAD.MOV.U32 R2, RZ, RZ, -0x16 ;  /* 0xffffffeaff027424 */ /* 0x000fca00078e00ff */
[----:B------:R-:W-:-:S05]  /*7540*/  VIADDMNMX.U32 R2, R3, R2, 0x2, PT ;  /* 0x0000000203027446 */ /* 0x000fca0003800002 */
[----:B------:R-:W-:-:S04]  /*7550*/  IMAD.SHL.U32 R4, R2, 0x4, RZ ;  /* 0x0000000402047824 */ /* 0x000fc800078e00ff */
[----:B------:R-:W0:Y:S02]  /*7560*/  LDC R2, c[0x2][R4+0x84] ;  /* 0x0080210004027b82 */ /* 0x000e240000000800 */
[----:B0-----:R-:W-:-:S04]  /*7570*/  SHF.R.S32.HI R3, RZ, 0x1f, R2 ;  /* 0x0000001fff037819 */ /* 0x001fc80000011402 */
.L_x_253:
[----:B------:R-:W-:Y:S05]  /*7580*/  BRX R2 -0x7590                              (*"BRANCH_TARGETS .L_x_254,.L_x_255,.L_x_4"*) ;  /* 0xffffff88029c7949 */ /* 0x000fea000383ffff */
.L_x_255:
        /* <DEDUP_REMOVED lines=23> */
.L_x_148:
        /* <DEDUP_REMOVED lines=20> */
.L_x_147:
        /* <DEDUP_REMOVED lines=14> */
.L_x_149:
[----:B------:R-:W-:-:S13]  /*7920*/  ISETP.EQ.AND P1, PT, R0, RZ, PT ;  /* 0x000000ff0000720c */ /* 0x000fda0003f22270 */
[----:B------:R-:W-:Y:S05]  /*7930*/  @!P0 BRA P1, `(.L_x_145) ;  /* 0x0000000000208947 */ /* 0x000fea0000800000 */
.L_x_146:
        /* <DEDUP_REMOVED lines=8> */
.L_x_145:
[----:B------:R-:W-:-:S13]  /*79c0*/  ISETP.NE.AND P0, PT, R2, RZ, PT ;  /* 0x000000ff0200720c */ /* 0x000fda0003f05270 */
[----:B------:R-:W-:Y:S05]  /*79d0*/  @!P0 BRA `(.L_x_4) ;  /* 0x0000002c00c08947 */ /* 0x000fea0003800000 */
[----:B------:R-:W-:Y:S01]  /*79e0*/  IADD3 R0, PT, PT, -R2, 0x1, RZ ;  /* 0x0000000102007810 */ /* 0x000fe20007ffe1ff */
[----:B------:R-:W-:Y:S05]  /*79f0*/  WARPSYNC.ALL ;  /* 0x0000000000007948 */ /* 0x000fea0003800000 */
[----:B------:R-:W-:Y:S01]  /*7a00*/  BAR.SYNC.DEFER_BLOCKING 0x0 ;  /* 0x0000000000007b1d */ /* 0x000fe20000010000 */
[----:B------:R-:W-:-:S13]  /*7a10*/  ISETP.NE.AND P0, PT, R0, RZ, PT ;  /* 0x000000ff0000720c */ /* 0x000fda0003f05270 */
[----:B------:R-:W-:Y:S05]  /*7a20*/  @!P0 BRA `(.L_x_4) ;  /* 0x0000002c00ac8947 */ /* 0x000fea0003800000 */
.L_x_150:
[----:B------:R-:W-:Y:S01]  /*7a30*/  VIADD R0, R0, 0x1 ;  /* 0x0000000100007836 */ /* 0x000fe20000000000 */
[----:B------:R-:W-:Y:S04]  /*7a40*/  BAR.SYNC.DEFER_BLOCKING 0x0 ;  /* 0x0000000000007b1d */ /* 0x000fe80000010000 */
[----:B------:R-:W-:Y:S02]  /*7a50*/  ISETP.NE.AND P0, PT, R0, RZ, PT ;  /* 0x000000ff0000720c */ /* 0x000fe40003f05270 */
[----:B------:R-:W-:Y:S11]  /*7a60*/  WARPSYNC.ALL ;  /* 0x0000000000007948 */ /* 0x000ff60003800000 */
[----:B------:R-:W-:Y:S05]  /*7a70*/  @P0 BRA `(.L_x_150) ;  /* 0xfffffffc00ec0947 */ /* 0x000fea000383ffff */
[----:B------:R-:W-:Y:S05]  /*7a80*/  BRA `(.L_x_4) ;  /* 0x0000002c00947947 */ /* 0x000fea0003800000 */
.L_x_254:
        /* <DEDUP_REMOVED lines=23> */
.L_x_154:
        /* <DEDUP_REMOVED lines=20> */
.L_x_153:
        /* <DEDUP_REMOVED lines=14> */
.L_x_155:
[----:B------:R-:W-:-:S13]  /*7e20*/  ISETP.EQ.AND P1, PT, R0, RZ, PT ;  /* 0x000000ff0000720c */ /* 0x000fda0003f22270 */
[----:B------:R-:W-:Y:S05]  /*7e30*/  @!P0 BRA P1, `(.L_x_151) ;  /* 0x0000000000208947 */ /* 0x000fea0000800000 */
.L_x_152:
        /* <DEDUP_REMOVED lines=8> */
.L_x_151:
[----:B------:R-:W-:-:S13]  /*7ec0*/  ISETP.NE.AND P0, PT, R2, RZ, PT ;  /* 0x000000ff0200720c */ /* 0x000fda0003f05270 */
[----:B------:R-:W-:Y:S05]  /*7ed0*/  @!P0 BRA `(.L_x_4) ;  /* 0x0000002800808947 */ /* 0x000fea0003800000 */
[----:B------:R-:W-:Y:S01]  /*7ee0*/  IADD3 R0, PT, PT, -R2, 0x1, RZ ;  /* 0x0000000102007810 */ /* 0x000fe20007ffe1ff */
[----:B------:R-:W-:Y:S05]  /*7ef0*/  WARPSYNC.ALL ;  /* 0x0000000000007948 */ /* 0x000fea0003800000 */
[----:B------:R-:W-:Y:S01]  /*7f00*/  BAR.SYNC.DEFER_BLOCKING 0x0 ;  /* 0x0000000000007b1d */ /* 0x000fe20000010000 */
[----:B------:R-:W-:-:S13]  /*7f10*/  ISETP.NE.AND P0, PT, R0, RZ, PT ;  /* 0x000000ff0000720c */ /* 0x000fda0003f05270 */
[----:B------:R-:W-:Y:S05]  /*7f20*/  @!P0 BRA `(.L_x_4) ;  /* 0x00000028006c8947 */ /* 0x000fea0003800000 */
.L_x_156:
[----:B------:R-:W-:Y:S01]  /*7f30*/  VIADD R0, R0, 0x1 ;  /* 0x0000000100007836 */ /* 0x000fe20000000000 */
[----:B------:R-:W-:Y:S04]  /*7f40*/  BAR.SYNC.DEFER_BLOCKING 0x0 ;  /* 0x0000000000007b1d */ /* 0x000fe80000010000 */
[----:B------:R-:W-:Y:S02]  /*7f50*/  ISETP.NE.AND P0, PT, R0, RZ, PT ;  /* 0x000000ff0000720c */ /* 0x000fe40003f05270 */
[----:B------:R-:W-:Y:S11]  /*7f60*/  WARPSYNC.ALL ;  /* 0x0000000000007948 */ /* 0x000ff60003800000 */
[----:B------:R-:W-:Y:S05]  /*7f70*/  @P0 BRA `(.L_x_156) ;  /* 0xfffffffc00ec0947 */ /* 0x000fea000383ffff */
[----:B------:R-:W-:Y:S05]  /*7f80*/  BRA `(.L_x_4) ;  /* 0x0000002800547947 */ /* 0x000fea0003800000 */
.L_x_105:
        /* <DEDUP_REMOVED lines=9> */
.L_x_257:
[----:B------:R-:W-:Y:S05]  /*8020*/  BRX R2 -0x8030                              (*"BRANCH_TARGETS .L_x_258,.L_x_259,.L_x_4"*) ;  /* 0xffffff7c02f47949 */ /* 0x000fea000383ffff */
.L_x_259:
        /* <DEDUP_REMOVED lines=23> */
.L_x_162:
        /* <DEDUP_REMOVED lines=20> */
.L_x_161:
        /* <DEDUP_REMOVED lines=14> */
.L_x_163:
[----:B------:R-:W-:-:S13]  /*83c0*/  ISETP.EQ.AND P1, PT, R0, RZ, PT ;  /* 0x000000ff0000720c */ /* 0x000fda0003f22270 */
[----:B------:R-:W-:Y:S05]  /*83d0*/  @!P0 BRA P1, `(.L_x_159) ;  /* 0x0000000000208947 */ /* 0x000fea0000800000 */
.L_x_160:
        /* <DEDUP_REMOVED lines=8> */
.L_x_159:
[----:B------:R-:W-:-:S13]  /*8460*/  ISETP.NE.AND P0, PT, R2, RZ, PT ;  /* 0x000000ff0200720c */ /* 0x000fda0003f05270 */
[----:B------:R-:W-:Y:S05]  /*8470*/  @!P0 BRA `(.L_x_4) ;  /* 0x0000002400188947 */ /* 0x000fea0003800000 */
[----:B------:R-:W-:Y:S01]  /*8480*/  IADD3 R0, PT, PT, -R2, 0x1, RZ ;  /* 0x0000000102007810 */ /* 0x000fe20007ffe1ff */
[----:B------:R-:W-:Y:S05]  /*8490*/  WARPSYNC.ALL ;  /* 0x0000000000007948 */ /* 0x000fea0003800000 */
[----:B------:R-:W-:Y:S01]  /*84a0*/  BAR.SYNC.DEFER_BLOCKING 0x0 ;  /* 0x0000000000007b1d */ /* 0x000fe20000010000 */
[----:B------:R-:W-:-:S13]  /*84b0*/  ISETP.NE.AND P0, PT, R0, RZ, PT ;  /* 0x000000ff0000720c */ /* 0x000fda0003f05270 */
[----:B------:R-:W-:Y:S05]  /*84c0*/  @!P0 BRA `(.L_x_4) ;  /* 0x0000002400048947 */ /* 0x000fea0003800000 */
.L_x_164:
[----:B------:R-:W-:Y:S01]  /*84d0*/  VIADD R0, R0, 0x1 ;  /* 0x0000000100007836 */ /* 0x000fe20000000000 */
[----:B------:R-:W-:Y:S04]  /*84e0*/  BAR.SYNC.DEFER_BLOCKING 0x0 ;  /* 0x0000000000007b1d */ /* 0x000fe80000010000 */
[----:B------:R-:W-:Y:S02]  /*84f0*/  ISETP.NE.AND P0, PT, R0, RZ, PT ;  /* 0x000000ff0000720c */ /* 0x000fe40003f05270 */
[----:B------:R-:W-:Y:S11]  /*8500*/  WARPSYNC.ALL ;  /* 0x0000000000007948 */ /* 0x000ff60003800000 */
[----:B------:R-:W-:Y:S05]  /*8510*/  @P0 BRA `(.L_x_164) ;  /* 0xfffffffc00ec0947 */ /* 0x000fea000383ffff */
[----:B------:R-:W-:Y:S05]  /*8520*/  BRA `(.L_x_4) ;  /* 0x0000002000ec7947 */ /* 0x000fea0003800000 */
.L_x_258:
        /* <DEDUP_REMOVED lines=23> */
.L_x_168:
        /* <DEDUP_REMOVED lines=20> */
.L_x_167:
        /* <DEDUP_REMOVED lines=14> */
.L_x_169:
[----:B------:R-:W-:-:S13]  /*88c0*/  ISETP.EQ.AND P1, PT, R0, RZ, PT ;  /* 0x000000ff0000720c */ /* 0x000fda0003f22270 */
[----:B------:R-:W-:Y:S05]  /*88d0*/  @!P0 BRA P1, `(.L_x_165) ;  /* 0x0000000000208947 */ /* 0x000fea0000800000 */
.L_x_166:
        /* <DEDUP_REMOVED lines=8> */
.L_x_165:
[----:B------:R-:W-:-:S13]  /*8960*/  ISETP.NE.AND P0, PT, R2, RZ, PT ;  /* 0x000000ff0200720c */ /* 0x000fda0003f05270 */
[----:B------:R-:W-:Y:S05]  /*8970*/  @!P0 BRA `(.L_x_4) ;  /* 0x0000001c00d88947 */ /* 0x000fea0003800000 */
[----:B------:R-:W-:Y:S01]  /*8980*/  IADD3 R0, PT, PT, -R2, 0x1, RZ ;  /* 0x0000000102007810 */ /* 0x000fe20007ffe1ff */
[----:B------:R-:W-:Y:S05]  /*8990*/  WARPSYNC.ALL ;  /* 0x0000000000007948 */ /* 0x000fea0003800000 */
[----:B------:R-:W-:Y:S01]  /*89a0*/  BAR.SYNC.DEFER_BLOCKING 0x0 ;  /* 0x0000000000007b1d */ /* 0x000fe20000010000 */
[----:B------:R-:W-:-:S13]  /*89b0*/  ISETP.NE.AND P0, PT, R0, RZ, PT ;  /* 0x000000ff0000720c */ /* 0x000fda0003f05270 */
[----:B------:R-:W-:Y:S05]  /*89c0*/  @!P0 BRA `(.L_x_4) ;  /* 0x0000001c00c48947 */ /* 0x000fea0003800000 */
.L_x_170:
[----:B------:R-:W-:Y:S01]  /*89d0*/  VIADD R0, R0, 0x1 ;  /* 0x0000000100007836 */ /* 0x000fe20000000000 */
[----:B------:R-:W-:Y:S04]  /*89e0*/  BAR.SYNC.DEFER_BLOCKING 0x0 ;  /* 0x0000000000007b1d */ /* 0x000fe80000010000 */
[----:B------:R-:W-:Y:S02]  /*89f0*/  ISETP.NE.AND P0, PT, R0, RZ, PT ;  /* 0x000000ff0000720c */ /* 0x000fe40003f05270 */
[----:B------:R-:W-:Y:S11]  /*8a00*/  WARPSYNC.ALL ;  /* 0x0000000000007948 */ /* 0x000ff60003800000 */
[----:B------:R-:W-:Y:S05]  /*8a10*/  @P0 BRA `(.L_x_170) ;  /* 0xfffffffc00ec0947 */ /* 0x000fea000383ffff */
[----:B------:R-:W-:Y:S05]  /*8a20*/  BRA `(.L_x_4) ;  /* 0x0000001c00ac7947 */ /* 0x000fea0003800000 */
.L_x_158:
[----:B------:R-:W-:-:S05]  /*8a30*/  IMAD.MOV.U32 R2, RZ, RZ, -0x1a ;  /* 0xffffffe6ff027424 */ /* 0x000fca00078e00ff */
[----:B------:R-:W-:-:S05]  /*8a40*/  VIADDMNMX.U32 R2, R3, R2, 0x2, PT ;  /* 0x0000000203027446 */ /* 0x000fca0003800002 */
[----:B------:R-:W-:-:S04]  /*8a50*/  IMAD.SHL.U32 R4, R2, 0x4, RZ ;  /* 0x0000000402047824 */ /* 0x000fc800078e00ff */
[----:B------:R-:W0:Y:S02]  /*8a60*/  LDC R2, c[0x2][R4+0x9c] ;  /* 0x0080270004027b82 */ /* 0x000e240000000800 */
[----:B0-----:R-:W-:-:S04]  /*8a70*/  SHF.R.S32.HI R3, RZ, 0x1f, R2 ;  /* 0x0000001fff037819 */ /* 0x001fc80000011402 */
.L_x_261:
[----:B------:R-:W-:Y:S05]  /*8a80*/  BRX R2 -0x8a90                              (*"BRANCH_TARGETS .L_x_262,.L_x_263,.L_x_4"*) ;  /* 0xffffff74025c7949 */ /* 0x000fea000383ffff */
.L_x_263:
        /* <DEDUP_REMOVED lines=23> */
.L_x_174:
        /* <DEDUP_REMOVED lines=20> */
.L_x_173:
        /* <DEDUP_REMOVED lines=14> */
.L_x_175:
[----:B------:R-:W-:-:S13]  /*8e20*/  ISETP.EQ.AND P1, PT, R0, RZ, PT ;  /* 0x000000ff0000720c */ /* 0x000fda0003f22270 */
[----:B------:R-:W-:Y:S05]  /*8e30*/  @!P0 BRA P1, `(.L_x_171) ;  /* 0x0000000000208947 */ /* 0x000fea0000800000 */
.L_x_172:
        /* <DEDUP_REMOVED lines=8> */
.L_x_171:
[----:B------:R-:W-:-:S13]  /*8ec0*/  ISETP.NE.AND P0, PT, R2, RZ, PT ;  /* 0x000000ff0200720c */ /* 0x000fda0003f05270 */
[----:B------:R-:W-:Y:S05]  /*8ed0*/  @!P0 BRA `(.L_x_4) ;  /* 0x0000001800808947 */ /* 0x000fea0003800000 */
[----:B------:R-:W-:Y:S01]  /*8ee0*/  IADD3 R0, PT, PT, -R2, 0x1, RZ ;  /* 0x0000000102007810 */ /* 0x000fe20007ffe1ff */
[----:B------:R-:W-:Y:S05]  /*8ef0*/  WARPSYNC.ALL ;  /* 0x0000000000007948 */ /* 0x000fea0003800000 */
[----:B------:R-:W-:Y:S01]  /*8f00*/  BAR.SYNC.DEFER_BLOCKING 0x0 ;  /* 0x0000000000007b1d */ /* 0x000fe20000010000 */
[----:B------:R-:W-:-:S13]  /*8f10*/  ISETP.NE.AND P0, PT, R0, RZ, PT ;  /* 0x000000ff0000720c */ /* 0x000fda0003f05270 */
[----:B------:R-:W-:Y:S05]  /*8f20*/  @!P0 BRA `(.L_x_4) ;  /* 0x00000018006c8947 */ /* 0x000fea0003800000 */
.L_x_176:
[----:B------:R-:W-:Y:S01]  /*8f30*/  VIADD R0, R0, 0x1 ;  /* 0x0000000100007836 */ /* 0x000fe20000000000 */
[----:B------:R-:W-:Y:S04]  /*8f40*/  BAR.SYNC.DEFER_BLOCKING 0x0 ;  /* 0x0000000000007b1d */ /* 0x000fe80000010000 */
[----:B------:R-:W-:Y:S02]  /*8f50*/  ISETP.NE.AND P0, PT, R0, RZ, PT ;  /* 0x000000ff0000720c */ /* 0x000fe40003f05270 */
[----:B------:R-:W-:Y:S11]  /*8f60*/  WARPSYNC.ALL ;  /* 0x0000000000007948 */ /* 0x000ff60003800000 */
[----:B------:R-:W-:Y:S05]  /*8f70*/  @P0 BRA `(.L_x_176) ;  /* 0xfffffffc00ec0947 */ /* 0x000fea000383ffff */
[----:B------:R-:W-:Y:S05]  /*8f80*/  BRA `(.L_x_4) ;  /* 0x0000001800547947 */ /* 0x000fea0003800000 */
.L_x_262:
        /* <DEDUP_REMOVED lines=23> */
.L_x_180:
        /* <DEDUP_REMOVED lines=20> */
.L_x_179:
        /* <DEDUP_REMOVED lines=14> */
.L_x_181:
[----:B------:R-:W-:-:S13]  /*9320*/  ISETP.EQ.AND P1, PT, R0, RZ, PT ;  /* 0x000000ff0000720c */ /* 0x000fda0003f22270 */
[----:B------:R-:W-:Y:S05]  /*9330*/  @!P0 BRA P1, `(.L_x_177) ;  /* 0x0000000000208947 */ /* 0x000fea0000800000 */
.L_x_178:
        /* <DEDUP_REMOVED lines=8> */
.L_x_177:
[----:B------:R-:W-:-:S13]  /*93c0*/  ISETP.NE.AND P0, PT, R2, RZ, PT ;  /* 0x000000ff0200720c */ /* 0x000fda0003f05270 */
[----:B------:R-:W-:Y:S05]  /*93d0*/  @!P0 BRA `(.L_x_4) ;  /* 0x0000001400408947 */ /* 0x000fea0003800000 */
[----:B------:R-:W-:Y:S01]  /*93e0*/  IADD3 R0, PT, PT, -R2, 0x1, RZ ;  /* 0x0000000102007810 */ /* 0x000fe20007ffe1ff */
[----:B------:R-:W-:Y:S05]  /*93f0*/  WARPSYNC.ALL ;  /* 0x0000000000007948 */ /* 0x000fea0003800000 */
[----:B------:R-:W-:Y:S01]  /*9400*/  BAR.SYNC.DEFER_BLOCKING 0x0 ;  /* 0x0000000000007b1d */ /* 0x000fe20000010000 */
[----:B------:R-:W-:-:S13]  /*9410*/  ISETP.NE.AND P0, PT, R0, RZ, PT ;  /* 0x000000ff0000720c */ /* 0x000fda0003f05270 */
[----:B------:R-:W-:Y:S05]  /*9420*/  @!P0 BRA `(.L_x_4) ;  /* 0x00000014002c8947 */ /* 0x000fea0003800000 */
.L_x_182:
[----:B------:R-:W-:Y:S01]  /*9430*/  VIADD R0, R0, 0x1 ;  /* 0x0000000100007836 */ /* 0x000fe20000000000 */
[----:B------:R-:W-:Y:S04]  /*9440*/  BAR.SYNC.DEFER_BLOCKING 0x0 ;  /* 0x0000000000007b1d */ /* 0x000fe80000010000 */
[----:B------:R-:W-:Y:S02]  /*9450*/  ISETP.NE.AND P0, PT, R0, RZ, PT ;  /* 0x000000ff0000720c */ /* 0x000fe40003f05270 */
[----:B------:R-:W-:Y:S11]  /*9460*/  WARPSYNC.ALL ;  /* 0x0000000000007948 */ /* 0x000ff60003800000 */
[----:B------:R-:W-:Y:S05]  /*9470*/  @P0 BRA `(.L_x_182) ;  /* 0xfffffffc00ec0947 */ /* 0x000fea000383ffff */
[----:B------:R-:W-:Y:S05]  /*9480*/  BRA `(.L_x_4) ;  /* 0x0000001400147947 */ /* 0x000fea0003800000 */
.L_x_157:
[----:B------:R-:W-:-:S13]  /*9490*/  ISETP.GT.AND P0, PT, R3, 0x1d, PT ;  /* 0x0000001d0300780c */ /* 0x000fda0003f04270 */
[----:B------:R-:W-:Y:S05]  /*94a0*/  @P0 BRA `(.L_x_183) ;  /* 0x0000000800980947 */ /* 0x000fea0003800000 */
[----:B------:R-:W-:-:S05]  /*94b0*/  IMAD.MOV.U32 R2, RZ, RZ, -0x1c ;  /* 0xffffffe4ff027424 */ /* 0x000fca00078e00ff */
[----:B------:R-:W-:-:S05]  /*94c0*/  VIADDMNMX.U32 R2, R3, R2, 0x2, PT ;  /* 0x0000000203027446 */ /* 0x000fca0003800002 */
[----:B------:R-:W-:-:S04]  /*94d0*/  IMAD.SHL.U32 R4, R2, 0x4, RZ ;  /* 0x0000000402047824 */ /* 0x000fc800078e00ff */
[----:B------:R-:W0:Y:S02]  /*94e0*/  LDC R2, c[0x2][R4+0xa8] ;  /* 0x00802a0004027b82 */ /* 0x000e240000000800 */
[----:B0-----:R-:W-:-:S04]  /*94f0*/  SHF.R.S32.HI R3, RZ, 0x1f, R2 ;  /* 0x0000001fff037819 */ /* 0x001fc80000011402 */
.L_x_265:
[----:B------:R-:W-:Y:S05]  /*9500*/  BRX R2 -0x9510                              (*"BRANCH_TARGETS .L_x_266,.L_x_267,.L_x_4"*) ;  /* 0xffffff6802bc7949 */ /* 0x000fea000383ffff */
.L_x_267:
        /* <DEDUP_REMOVED lines=23> */
.L_x_187:
        /* <DEDUP_REMOVED lines=20> */
.L_x_186:
        /* <DEDUP_REMOVED lines=14> */
.L_x_188:
[----:B------:R-:W-:-:S13]  /*98a0*/  ISETP.EQ.AND P1, PT, R0, RZ, PT ;  /* 0x000000ff0000720c */ /* 0x000fda0003f22270 */
[----:B------:R-:W-:Y:S05]  /*98b0*/  @!P0 BRA P1, `(.L_x_184) ;  /* 0x0000000000208947 */ /* 0x000fea0000800000 */
.L_x_185:
        /* <DEDUP_REMOVED lines=8> */
.L_x_184:
[----:B------:R-:W-:-:S13]  /*9940*/  ISETP.NE.AND P0, PT, R2, RZ, PT ;  /* 0x000000ff0200720c */ /* 0x000fda0003f05270 */
[----:B------:R-:W-:Y:S05]  /*9950*/  @!P0 BRA `(.L_x_4) ;  /* 0x0000000c00e08947 */ /* 0x000fea0003800000 */
[----:B------:R-:W-:Y:S01]  /*9960*/  IADD3 R0, PT, PT, -R2, 0x1, RZ ;  /* 0x0000000102007810 */ /* 0x000fe20007ffe1ff */
[----:B------:R-:W-:Y:S05]  /*9970*/  WARPSYNC.ALL ;  /* 0x0000000000007948 */ /* 0x000fea0003800000 */
[----:B------:R-:W-:Y:S01]  /*9980*/  BAR.SYNC.DEFER_BLOCKING 0x0 ;  /* 0x0000000000007b1d */ /* 0x000fe20000010000 */
[----:B------:R-:W-:-:S13]  /*9990*/  ISETP.NE.AND P0, PT, R0, RZ, PT ;  /* 0x000000ff0000720c */ /* 0x000fda0003f05270 */
[----:B------:R-:W-:Y:S05]  /*99a0*/  @!P0 BRA `(.L_x_4) ;  /* 0x0000000c00cc8947 */ /* 0x000fea0003800000 */
.L_x_189:
[----:B------:R-:W-:Y:S01]  /*99b0*/  VIADD R0, R0, 0x1 ;  /* 0x0000000100007836 */ /* 0x000fe20000000000 */
[----:B------:R-:W-:Y:S04]  /*99c0*/  BAR.SYNC.DEFER_BLOCKING 0x0 ;  /* 0x0000000000007b1d */ /* 0x000fe80000010000 */
[----:B------:R-:W-:Y:S02]  /*99d0*/  ISETP.NE.AND P0, PT, R0, RZ, PT ;  /* 0x000000ff0000720c */ /* 0x000fe40003f05270 */
[----:B------:R-:W-:Y:S11]  /*99e0*/  WARPSYNC.ALL ;  /* 0x0000000000007948 */ /* 0x000ff60003800000 */
[----:B------:R-:W-:Y:S05]  /*99f0*/  @P0 BRA `(.L_x_189) ;  /* 0xfffffffc00ec0947 */ /* 0x000fea000383ffff */
[----:B------:R-:W-:Y:S05]  /*9a00*/  BRA `(.L_x_4) ;  /* 0x0000000c00b47947 */ /* 0x000fea0003800000 */
.L_x_266:
        /* <DEDUP_REMOVED lines=23> */
.L_x_193:
        /* <DEDUP_REMOVED lines=20> */
.L_x_192:
        /* <DEDUP_REMOVED lines=14> */
.L_x_194:
[----:B------:R-:W-:-:S13]  /*9da0*/  ISETP.EQ.AND P1, PT, R0, RZ, PT ;  /* 0x000000ff0000720c */ /* 0x000fda0003f22270 */
[----:B------:R-:W-:Y:S05]  /*9db0*/  @!P0 BRA P1, `(.L_x_190) ;  /* 0x0000000000208947 */ /* 0x000fea0000800000 */
.L_x_191:
        /* <DEDUP_REMOVED lines=8> */
.L_x_190:
[----:B------:R-:W-:-:S13]  /*9e40*/  ISETP.NE.AND P0, PT, R2, RZ, PT ;  /* 0x000000ff0200720c */ /* 0x000fda0003f05270 */
[----:B------:R-:W-:Y:S05]  /*9e50*/  @!P0 BRA `(.L_x_4) ;  /* 0x0000000800a08947 */ /* 0x000fea0003800000 */
[----:B------:R-:W-:Y:S01]  /*9e60*/  IADD3 R0, PT, PT, -R2, 0x1, RZ ;  /* 0x0000000102007810 */ /* 0x000fe20007ffe1ff */
[----:B------:R-:W-:Y:S05]  /*9e70*/  WARPSYNC.ALL ;  /* 0x0000000000007948 */ /* 0x000fea0003800000 */
[----:B------:R-:W-:Y:S01]  /*9e80*/  BAR.SYNC.DEFER_BLOCKING 0x0 ;  /* 0x0000000000007b1d */ /* 0x000fe20000010000 */
[----:B------:R-:W-:-:S13]  /*9e90*/  ISETP.NE.AND P0, PT, R0, RZ, PT ;  /* 0x000000ff0000720c */ /* 0x000fda0003f05270 */
[----:B------:R-:W-:Y:S05]  /*9ea0*/  @!P0 BRA `(.L_x_4) ;  /* 0x00000008008c8947 */ /* 0x000fea0003800000 */
.L_x_195:
[----:B------:R-:W-:Y:S01]  /*9eb0*/  VIADD R0, R0, 0x1 ;  /* 0x0000000100007836 */ /* 0x000fe20000000000 */
[----:B------:R-:W-:Y:S04]  /*9ec0*/  BAR.SYNC.DEFER_BLOCKING 0x0 ;  /* 0x0000000000007b1d */ /* 0x000fe80000010000 */
[----:B------:R-:W-:Y:S02]  /*9ed0*/  ISETP.NE.AND P0, PT, R0, RZ, PT ;  /* 0x000000ff0000720c */ /* 0x000fe40003f05270 */
[----:B------:R-:W-:Y:S11]  /*9ee0*/  WARPSYNC.ALL ;  /* 0x0000000000007948 */ /* 0x000ff60003800000 */
[----:B------:R-:W-:Y:S05]  /*9ef0*/  @P0 BRA `(.L_x_195) ;  /* 0xfffffffc00ec0947 */ /* 0x000fea000383ffff */
[----:B------:R-:W-:Y:S05]  /*9f00*/  BRA `(.L_x_4) ;  /* 0x0000000800747947 */ /* 0x000fea0003800000 */
.L_x_183:
[----:B------:R-:W-:-:S05]  /*9f10*/  IMAD.MOV.U32 R2, RZ, RZ, -0x1e ;  /* 0xffffffe2ff027424 */ /* 0x000fca00078e00ff */
[----:B------:R-:W-:-:S05]  /*9f20*/  VIADDMNMX.U32 R2, R3, R2, 0x2, PT ;  /* 0x0000000203027446 */ /* 0x000fca0003800002 */
[----:B------:R-:W-:-:S04]  /*9f30*/  IMAD.SHL.U32 R4, R2, 0x4, RZ ;  /* 0x0000000402047824 */ /* 0x000fc800078e00ff */
[----:B------:R-:W0:Y:S02]  /*9f40*/  LDC R2, c[0x2][R4+0xb4] ;  /* 0x00802d0004027b82 */ /* 0x000e240000000800 */
[----:B0-----:R-:W-:-:S04]  /*9f50*/  SHF.R.S32.HI R3, RZ, 0x1f, R2 ;  /* 0x0000001fff037819 */ /* 0x001fc80000011402 */
.L_x_269:
[----:B------:R-:W-:Y:S05]  /*9f60*/  BRX R2 -0x9f70                              (*"BRANCH_TARGETS .L_x_270,.L_x_271,.L_x_4"*) ;  /* 0xffffff6002247949 */ /* 0x000fea000383ffff */
.L_x_271:
        /* <DEDUP_REMOVED lines=23> */
.L_x_199:
        /* <DEDUP_REMOVED lines=20> */
.L_x_198:
        /* <DEDUP_REMOVED lines=14> */
.L_x_200:
[----:B------:R-:W-:-:S13]  /*a300*/  ISETP.EQ.AND P1, PT, R0, RZ, PT ;  /* 0x000000ff0000720c */ /* 0x000fda0003f22270 */
[----:B------:R-:W-:Y:S05]  /*a310*/  @!P0 BRA P1, `(.L_x_196) ;  /* 0x0000000000208947 */ /* 0x000fea0000800000 */
.L_x_197:
        /* <DEDUP_REMOVED lines=8> */
.L_x_196:
[----:B------:R-:W-:-:S13]  /*a3a0*/  ISETP.NE.AND P0, PT, R2, RZ, PT ;  /* 0x000000ff0200720c */ /* 0x000fda0003f05270 */
[----:B------:R-:W-:Y:S05]  /*a3b0*/  @!P0 BRA `(.L_x_4) ;  /* 0x0000000400488947 */ /* 0x000fea0003800000 */
[----:B------:R-:W-:-:S07]  /*a3c0*/  IMAD.MOV R0, RZ, RZ, -R2 ;  /* 0x000000ffff007224 */ /* 0x000fce00078e0a02 */
.L_x_201:
[----:B------:R-:W-:Y:S01]  /*a3d0*/  VIADD R0, R0, 0x1 ;  /* 0x0000000100007836 */ /* 0x000fe20000000000 */
[----:B------:R-:W-:Y:S05]  /*a3e0*/  WARPSYNC.ALL ;  /* 0x0000000000007948 */ /* 0x000fea0003800000 */
[----:B------:R-:W-:Y:S01]  /*a3f0*/  BAR.SYNC.DEFER_BLOCKING 0x0 ;  /* 0x0000000000007b1d */ /* 0x000fe20000010000 */
[----:B------:R-:W-:-:S13]  /*a400*/  ISETP.NE.AND P0, PT, R0, RZ, PT ;  /* 0x000000ff0000720c */ /* 0x000fda0003f05270 */
[----:B------:R-:W-:Y:S05]  /*a410*/  @P0 BRA `(.L_x_201) ;  /* 0xfffffffc00ec0947 */ /* 0x000fea000383ffff */
[----:B------:R-:W-:Y:S05]  /*a420*/  BRA `(.L_x_4) ;  /* 0x00000004002c7947 */ /* 0x000fea0003800000 */
.L_x_270:
        /* <DEDUP_REMOVED lines=23> */
.L_x_205:
        /* <DEDUP_REMOVED lines=20> */
.L_x_204:
        /* <DEDUP_REMOVED lines=14> */
.L_x_206:
[----:B------:R-:W-:-:S13]  /*a7c0*/  ISETP.EQ.AND P1, PT, R0, RZ, PT ;  /* 0x000000ff0000720c */ /* 0x000fda0003f22270 */
[----:B------:R-:W-:Y:S05]  /*a7d0*/  @!P0 BRA P1, `(.L_x_202) ;  /* 0x0000000000208947 */ /* 0x000fea0000800000 */
.L_x_203:
        /* <DEDUP_REMOVED lines=8> */
.L_x_202:
[----:B------:R-:W-:-:S13]  /*a860*/  ISETP.NE.AND P0, PT, R2, RZ, PT ;  /* 0x000000ff0200720c */ /* 0x000fda0003f05270 */
[----:B------:R-:W-:Y:S05]  /*a870*/  @!P0 BRA `(.L_x_4) ;  /* 0x0000000000188947 */ /* 0x000fea0003800000 */
[----:B------:R-:W-:-:S07]  /*a880*/  IMAD.MOV R0, RZ, RZ, -R2 ;  /* 0x000000ffff007224 */ /* 0x000fce00078e0a02 */
.L_x_207:
[----:B------:R-:W-:Y:S01]  /*a890*/  VIADD R0, R0, 0x1 ;  /* 0x0000000100007836 */ /* 0x000fe20000000000 */
[----:B------:R-:W-:Y:S05]  /*a8a0*/  WARPSYNC.ALL ;  /* 0x0000000000007948 */ /* 0x000fea0003800000 */
[----:B------:R-:W-:Y:S01]  /*a8b0*/  BAR.SYNC.DEFER_BLOCKING 0x0 ;  /* 0x0000000000007b1d */ /* 0x000fe20000010000 */
[----:B------:R-:W-:-:S13]  /*a8c0*/  ISETP.NE.AND P0, PT, R0, RZ, PT ;  /* 0x000000ff0000720c */ /* 0x000fda0003f05270 */
[----:B------:R-:W-:Y:S05]  /*a8d0*/  @P0 BRA `(.L_x_207) ;  /* 0xfffffffc00ec0947 */ /* 0x000fea000383ffff */
.L_x_4:
[----:B------:R-:W-:Y:S05]  /*a8e0*/  WARPSYNC.ALL ;  /* 0x0000000000007948 */ /* 0x000fea0003800000 */
[----:B------:R-:W-:Y:S06]  /*a8f0*/  BAR.SYNC.DEFER_BLOCKING 0x0 ;  /* 0x0000000000007b1d */ /* 0x000fec0000010000 */
[----:B------:R-:W-:Y:S05]  /*a900*/  EXIT ;  /* 0x000000000000794d */ /* 0x000fea0003800000 */
.L_x_208:
[----:B------:R-:W-:-:S00]  /*a910*/  BRA `(.L_x_208) ;  /* 0xfffffffc00fc7947 */ /* 0x000fc0000383ffff */
[----:B------:R-:W-:-:S00]  /*a920*/  NOP ;  /* 0x0000000000007918 */ /* 0x000fc00000000000 */
        /* <DEDUP_REMOVED lines=13> */
.L_x_273:


//--------------------- .nv.shared.reserved.0     --------------------------
	.section	.nv.shared.reserved.0,"aw",@nobits
	.weak		__nv_reservedSMEM_offset_0_alias
	.size		__nv_reservedSMEM_offset_0_alias, 0, 64
	.other		__nv_reservedSMEM_offset_0_alias,@"STO_CUDA_RESERVED_SHARED STV_DEFAULT"
__nv_reservedSMEM_offset_0_alias:
	.zero		0
	.zero		64


//--------------------- .nv.constant0._Z4fivePfS_ii --------------------------
	.section	.nv.constant0._Z4fivePfS_ii,"a",@progbits
	.sectionflags	@""
	.align	4
.nv.constant0._Z4fivePfS_ii:
	.zero		920


//--------------------- SYMBOLS --------------------------

	.type		.nv.reservedSmem.offset0,@object
	.size		.nv.reservedSmem.offset0,0x4
